//
// Generated by NVIDIA NVVM Compiler
//
// Compiler Build ID: CL-36424714
// Cuda compilation tools, release 13.0, V13.0.88
// Based on NVVM 20.0.0
//

.version 9.0
.target sm_100
.address_size 64

	// .globl	_Z25GaussianEliminationGlobaliPfPKfS1_S_i
// _ZZ25GaussianEliminationSharediPfPKfS1_S_E8shared_m has been demoted

.visible .entry _Z25GaussianEliminationGlobaliPfPKfS1_S_i(
	.param .u32 _Z25GaussianEliminationGlobaliPfPKfS1_S_i_param_0,
	.param .u64 .ptr .align 1 _Z25GaussianEliminationGlobaliPfPKfS1_S_i_param_1,
	.param .u64 .ptr .align 1 _Z25GaussianEliminationGlobaliPfPKfS1_S_i_param_2,
	.param .u64 .ptr .align 1 _Z25GaussianEliminationGlobaliPfPKfS1_S_i_param_3,
	.param .u64 .ptr .align 1 _Z25GaussianEliminationGlobaliPfPKfS1_S_i_param_4,
	.param .u32 _Z25GaussianEliminationGlobaliPfPKfS1_S_i_param_5
)
{
	.local .align 16 .b8 	__local_depot0[129600];
	.reg .b64 	%SP;
	.reg .b64 	%SPL;
	.reg .pred 	%p<33>;
	.reg .b16 	%rs<9>;
	.reg .b32 	%r<103>;
	.reg .b32 	%f<117>;
	.reg .b64 	%rd<78>;
	.reg .b64 	%fd<98>;

	mov.u64 	%SPL, __local_depot0;
	ld.param.u32 	%r53, [_Z25GaussianEliminationGlobaliPfPKfS1_S_i_param_0];
	ld.param.u64 	%rd24, [_Z25GaussianEliminationGlobaliPfPKfS1_S_i_param_1];
	ld.param.u64 	%rd23, [_Z25GaussianEliminationGlobaliPfPKfS1_S_i_param_2];
	ld.param.u64 	%rd25, [_Z25GaussianEliminationGlobaliPfPKfS1_S_i_param_3];
	ld.param.u64 	%rd26, [_Z25GaussianEliminationGlobaliPfPKfS1_S_i_param_4];
	cvta.to.global.u64 	%rd1, %rd25;
	cvta.to.global.u64 	%rd2, %rd24;
	cvta.to.global.u64 	%rd3, %rd26;
	add.u64 	%rd4, %SPL, 0;
	mov.u32 	%r54, %ctaid.x;
	mov.u32 	%r55, %ntid.x;
	mov.u32 	%r56, %tid.x;
	mad.lo.s32 	%r57, %r54, %r55, %r56;
	mul.lo.s32 	%r1, %r57, %r53;
	add.s32 	%r2, %r1, %r53;
	setp.lt.s32 	%p1, %r53, 1;
	@%p1 bra 	$L__BB0_16;
	add.s32 	%r58, %r1, 1;
	max.s32 	%r59, %r2, %r58;
	sub.s32 	%r60, %r59, %r1;
	and.b32  	%r3, %r60, 15;
	add.s32 	%r4, %r3, -1;
	and.b32  	%r5, %r60, 7;
	add.s32 	%r6, %r5, -1;
	sub.s32 	%r7, %r1, %r59;
	and.b32  	%r8, %r60, -16;
	and.b32  	%r9, %r60, 3;
	cvta.to.global.u64 	%rd5, %rd23;
	mov.u32 	%r83, %r1;
$L__BB0_2:
	setp.gt.u32 	%p2, %r7, -16;
	mul.wide.s32 	%rd28, %r83, 720;
	add.s64 	%rd6, %rd4, %rd28;
	mov.u32 	%r89, %r1;
	@%p2 bra 	$L__BB0_5;
	mov.b32 	%r88, 0;
	mov.u32 	%r89, %r1;
$L__BB0_4:
	.pragma "nounroll";
	mul.wide.s32 	%rd29, %r89, 4;
	add.s64 	%rd30, %rd6, %rd29;
	mov.b32 	%r62, 0;
	st.local.u32 	[%rd30], %r62;
	st.local.u32 	[%rd30+4], %r62;
	st.local.u32 	[%rd30+8], %r62;
	st.local.u32 	[%rd30+12], %r62;
	st.local.u32 	[%rd30+16], %r62;
	st.local.u32 	[%rd30+20], %r62;
	st.local.u32 	[%rd30+24], %r62;
	st.local.u32 	[%rd30+28], %r62;
	st.local.u32 	[%rd30+32], %r62;
	st.local.u32 	[%rd30+36], %r62;
	st.local.u32 	[%rd30+40], %r62;
	st.local.u32 	[%rd30+44], %r62;
	st.local.u32 	[%rd30+48], %r62;
	st.local.u32 	[%rd30+52], %r62;
	st.local.u32 	[%rd30+56], %r62;
	st.local.u32 	[%rd30+60], %r62;
	add.s32 	%r89, %r89, 16;
	add.s32 	%r88, %r88, 16;
	setp.ne.s32 	%p3, %r88, %r8;
	@%p3 bra 	$L__BB0_4;
$L__BB0_5:
	setp.eq.s32 	%p4, %r3, 0;
	@%p4 bra 	$L__BB0_15;
	setp.lt.u32 	%p5, %r4, 7;
	@%p5 bra 	$L__BB0_8;
	mul.wide.s32 	%rd31, %r89, 4;
	add.s64 	%rd32, %rd6, %rd31;
	mov.b32 	%r63, 0;
	st.local.u32 	[%rd32], %r63;
	st.local.u32 	[%rd32+4], %r63;
	st.local.u32 	[%rd32+8], %r63;
	st.local.u32 	[%rd32+12], %r63;
	st.local.u32 	[%rd32+16], %r63;
	st.local.u32 	[%rd32+20], %r63;
	st.local.u32 	[%rd32+24], %r63;
	st.local.u32 	[%rd32+28], %r63;
	add.s32 	%r89, %r89, 8;
$L__BB0_8:
	setp.eq.s32 	%p6, %r5, 0;
	@%p6 bra 	$L__BB0_15;
	setp.lt.u32 	%p7, %r6, 3;
	@%p7 bra 	$L__BB0_11;
	mul.wide.s32 	%rd33, %r89, 4;
	add.s64 	%rd34, %rd6, %rd33;
	mov.b32 	%r64, 0;
	st.local.u32 	[%rd34], %r64;
	st.local.u32 	[%rd34+4], %r64;
	st.local.u32 	[%rd34+8], %r64;
	st.local.u32 	[%rd34+12], %r64;
	add.s32 	%r89, %r89, 4;
$L__BB0_11:
	setp.eq.s32 	%p8, %r9, 0;
	@%p8 bra 	$L__BB0_15;
	setp.eq.s32 	%p9, %r9, 1;
	mul.wide.s32 	%rd35, %r89, 4;
	add.s64 	%rd7, %rd6, %rd35;
	mov.b32 	%r65, 0;
	st.local.u32 	[%rd7], %r65;
	@%p9 bra 	$L__BB0_15;
	setp.eq.s32 	%p10, %r9, 2;
	mov.b32 	%r66, 0;
	st.local.u32 	[%rd7+4], %r66;
	@%p10 bra 	$L__BB0_15;
	mov.b32 	%r67, 0;
	st.local.u32 	[%rd7+8], %r67;
$L__BB0_15:
	mul.wide.s32 	%rd36, %r83, 4;
	add.s64 	%rd37, %rd5, %rd36;
	ld.global.f32 	%f1, [%rd37];
	add.s64 	%rd38, %rd6, %rd36;
	st.local.f32 	[%rd38], %f1;
	add.s32 	%r83, %r83, 1;
	setp.lt.s32 	%p11, %r83, %r2;
	@%p11 bra 	$L__BB0_2;
$L__BB0_16:
	add.s32 	%r11, %r2, -1;
	setp.ge.s32 	%p12, %r1, %r11;
	@%p12 bra 	$L__BB0_21;
	and.b32  	%r68, %r53, 3;
	setp.eq.s32 	%p13, %r68, 1;
	mov.u32 	%r92, %r1;
	@%p13 bra 	$L__BB0_20;
	add.s32 	%r70, %r53, -1;
	and.b32  	%r12, %r70, 3;
	mov.b32 	%r85, 0;
	mov.u32 	%r84, %r1;
$L__BB0_19:
	.pragma "nounroll";
	shl.b32 	%r71, %r84, 1;
	mul.wide.s32 	%rd39, %r71, 4;
	add.s64 	%rd40, %rd1, %rd39;
	ld.global.f32 	%f2, [%rd40+4];
	mul.wide.s32 	%rd41, %r84, 720;
	add.s64 	%rd42, %rd4, %rd41;
	add.s32 	%r92, %r84, 1;
	mul.wide.s32 	%rd43, %r84, 4;
	add.s64 	%rd44, %rd42, %rd43;
	st.local.f32 	[%rd44+4], %f2;
	ld.global.f32 	%f3, [%rd40+8];
	st.local.f32 	[%rd44+720], %f3;
	add.s32 	%r85, %r85, 1;
	setp.ne.s32 	%p14, %r85, %r12;
	mov.u32 	%r84, %r92;
	@%p14 bra 	$L__BB0_19;
$L__BB0_20:
	add.s32 	%r72, %r53, -2;
	setp.lt.u32 	%p15, %r72, 3;
	@%p15 bra 	$L__BB0_21;
	bra.uni 	$L__BB0_46;
$L__BB0_21:
	setp.lt.s32 	%p17, %r53, 1;
	mov.u32 	%r93, %r1;
	@%p17 bra 	$L__BB0_27;
$L__BB0_22:
	mov.u32 	%r30, %r93;
	add.s32 	%r93, %r30, 1;
	setp.ge.s32 	%p18, %r93, %r2;
	@%p18 bra 	$L__BB0_27;
	mul.wide.s32 	%rd66, %r30, 720;
	add.s64 	%rd8, %rd4, %rd66;
	mul.wide.s32 	%rd67, %r30, 4;
	add.s64 	%rd9, %rd8, %rd67;
	add.s64 	%rd10, %rd3, %rd67;
	mov.u32 	%r94, %r93;
$L__BB0_24:
	mul.wide.s32 	%rd68, %r94, 720;
	add.s64 	%rd11, %rd4, %rd68;
	mul.wide.s32 	%rd69, %r30, 4;
	add.s64 	%rd70, %rd11, %rd69;
	ld.local.f32 	%f108, [%rd70];
	ld.local.f32 	%f109, [%rd9];
	div.rn.f32 	%f110, %f108, %f109;
	cvt.f64.f32 	%fd1, %f110;
	mov.u32 	%r95, %r1;
$L__BB0_25:
	mul.wide.s32 	%rd71, %r95, 4;
	add.s64 	%rd72, %rd11, %rd71;
	ld.local.f32 	%f111, [%rd72];
	cvt.f64.f32 	%fd82, %f111;
	add.s64 	%rd73, %rd8, %rd71;
	ld.local.f32 	%f112, [%rd73];
	cvt.f64.f32 	%fd83, %f112;
	mul.f64 	%fd84, %fd1, %fd83;
	sub.f64 	%fd85, %fd82, %fd84;
	cvt.rn.f32.f64 	%f113, %fd85;
	st.local.f32 	[%rd72], %f113;
	add.s32 	%r95, %r95, 1;
	setp.lt.s32 	%p31, %r95, %r2;
	@%p31 bra 	$L__BB0_25;
	mul.wide.s32 	%rd74, %r94, 4;
	add.s64 	%rd75, %rd3, %rd74;
	ld.global.f32 	%f114, [%rd75];
	cvt.f64.f32 	%fd86, %f114;
	ld.global.f32 	%f115, [%rd10];
	cvt.f64.f32 	%fd87, %f115;
	mul.f64 	%fd88, %fd1, %fd87;
	sub.f64 	%fd89, %fd86, %fd88;
	cvt.rn.f32.f64 	%f116, %fd89;
	st.global.f32 	[%rd75], %f116;
	add.s32 	%r94, %r94, 1;
	setp.eq.s32 	%p32, %r94, %r2;
	@%p32 bra 	$L__BB0_22;
	bra.uni 	$L__BB0_24;
$L__BB0_27:
	setp.lt.s32 	%p19, %r53, 1;
	bar.sync 	0;
	@%p19 bra 	$L__BB0_45;
	add.s64 	%rd12, %rd2, 32;
	add.s64 	%rd13, %rd4, -720;
	mov.b32 	%r96, 0;
	mov.b16 	%rs7, 0;
	mov.u16 	%rs8, %rs7;
	mov.u32 	%r97, %r2;
$L__BB0_29:
	mov.u32 	%r37, %r97;
	mov.u32 	%r36, %r96;
	add.s16 	%rs7, %rs7, 1;
	add.s16 	%rs8, %rs8, 1;
	add.s32 	%r96, %r36, 1;
	add.s32 	%r97, %r37, -1;
	setp.ge.u32 	%p20, %r97, %r2;
	mul.wide.s32 	%rd51, %r37, 720;
	add.s64 	%rd14, %rd4, %rd51;
	mov.f64 	%fd97, 0d0000000000000000;
	@%p20 bra 	$L__BB0_44;
	setp.lt.u32 	%p21, %r36, 15;
	mov.f64 	%fd97, 0d0000000000000000;
	mov.u32 	%r101, %r97;
	@%p21 bra 	$L__BB0_34;
	and.b32  	%r75, %r96, -16;
	neg.s32 	%r98, %r75;
	mul.wide.u32 	%rd52, %r97, 4;
	add.s64 	%rd77, %rd12, %rd52;
	add.s64 	%rd54, %rd51, %rd52;
	add.s64 	%rd76, %rd13, %rd54;
	mov.f64 	%fd97, 0d0000000000000000;
	mov.u32 	%r99, %r37;
$L__BB0_32:
	.pragma "nounroll";
	ld.local.f32 	%f12, [%rd76];
	ld.global.f32 	%f13, [%rd77+-32];
	mul.f32 	%f14, %f12, %f13;
	cvt.f64.f32 	%fd20, %f14;
	add.f64 	%fd21, %fd97, %fd20;
	ld.local.f32 	%f15, [%rd76+4];
	ld.global.f32 	%f16, [%rd77+-28];
	mul.f32 	%f17, %f15, %f16;
	cvt.f64.f32 	%fd22, %f17;
	add.f64 	%fd23, %fd21, %fd22;
	ld.local.f32 	%f18, [%rd76+8];
	ld.global.f32 	%f19, [%rd77+-24];
	mul.f32 	%f20, %f18, %f19;
	cvt.f64.f32 	%fd24, %f20;
	add.f64 	%fd25, %fd23, %fd24;
	ld.local.f32 	%f21, [%rd76+12];
	ld.global.f32 	%f22, [%rd77+-20];
	mul.f32 	%f23, %f21, %f22;
	cvt.f64.f32 	%fd26, %f23;
	add.f64 	%fd27, %fd25, %fd26;
	ld.local.f32 	%f24, [%rd76+16];
	ld.global.f32 	%f25, [%rd77+-16];
	mul.f32 	%f26, %f24, %f25;
	cvt.f64.f32 	%fd28, %f26;
	add.f64 	%fd29, %fd27, %fd28;
	ld.local.f32 	%f27, [%rd76+20];
	ld.global.f32 	%f28, [%rd77+-12];
	mul.f32 	%f29, %f27, %f28;
	cvt.f64.f32 	%fd30, %f29;
	add.f64 	%fd31, %fd29, %fd30;
	ld.local.f32 	%f30, [%rd76+24];
	ld.global.f32 	%f31, [%rd77+-8];
	mul.f32 	%f32, %f30, %f31;
	cvt.f64.f32 	%fd32, %f32;
	add.f64 	%fd33, %fd31, %fd32;
	ld.local.f32 	%f33, [%rd76+28];
	ld.global.f32 	%f34, [%rd77+-4];
	mul.f32 	%f35, %f33, %f34;
	cvt.f64.f32 	%fd34, %f35;
	add.f64 	%fd35, %fd33, %fd34;
	ld.local.f32 	%f36, [%rd76+32];
	ld.global.f32 	%f37, [%rd77];
	mul.f32 	%f38, %f36, %f37;
	cvt.f64.f32 	%fd36, %f38;
	add.f64 	%fd37, %fd35, %fd36;
	ld.local.f32 	%f39, [%rd76+36];
	ld.global.f32 	%f40, [%rd77+4];
	mul.f32 	%f41, %f39, %f40;
	cvt.f64.f32 	%fd38, %f41;
	add.f64 	%fd39, %fd37, %fd38;
	ld.local.f32 	%f42, [%rd76+40];
	ld.global.f32 	%f43, [%rd77+8];
	mul.f32 	%f44, %f42, %f43;
	cvt.f64.f32 	%fd40, %f44;
	add.f64 	%fd41, %fd39, %fd40;
	ld.local.f32 	%f45, [%rd76+44];
	ld.global.f32 	%f46, [%rd77+12];
	mul.f32 	%f47, %f45, %f46;
	cvt.f64.f32 	%fd42, %f47;
	add.f64 	%fd43, %fd41, %fd42;
	ld.local.f32 	%f48, [%rd76+48];
	ld.global.f32 	%f49, [%rd77+16];
	mul.f32 	%f50, %f48, %f49;
	cvt.f64.f32 	%fd44, %f50;
	add.f64 	%fd45, %fd43, %fd44;
	ld.local.f32 	%f51, [%rd76+52];
	ld.global.f32 	%f52, [%rd77+20];
	mul.f32 	%f53, %f51, %f52;
	cvt.f64.f32 	%fd46, %f53;
	add.f64 	%fd47, %fd45, %fd46;
	ld.local.f32 	%f54, [%rd76+56];
	ld.global.f32 	%f55, [%rd77+24];
	mul.f32 	%f56, %f54, %f55;
	cvt.f64.f32 	%fd48, %f56;
	add.f64 	%fd49, %fd47, %fd48;
	ld.local.f32 	%f57, [%rd76+60];
	ld.global.f32 	%f58, [%rd77+28];
	mul.f32 	%f59, %f57, %f58;
	cvt.f64.f32 	%fd50, %f59;
	add.f64 	%fd97, %fd49, %fd50;
	add.s32 	%r99, %r99, 16;
	add.s32 	%r98, %r98, 16;
	add.s64 	%rd77, %rd77, 64;
	add.s64 	%rd76, %rd76, 64;
	setp.ne.s32 	%p22, %r98, 0;
	@%p22 bra 	$L__BB0_32;
	add.s32 	%r101, %r99, -1;
$L__BB0_34:
	and.b32  	%r76, %r96, 15;
	setp.eq.s32 	%p23, %r76, 0;
	@%p23 bra 	$L__BB0_44;
	cvt.u32.u16 	%r77, %rs8;
	and.b32  	%r47, %r77, 15;
	add.s32 	%r78, %r47, -1;
	setp.lt.u32 	%p24, %r78, 7;
	@%p24 bra 	$L__BB0_37;
	mul.wide.u32 	%rd55, %r101, 4;
	add.s64 	%rd56, %rd14, %rd55;
	ld.local.f32 	%f60, [%rd56+-720];
	add.s64 	%rd57, %rd2, %rd55;
	ld.global.f32 	%f61, [%rd57];
	mul.f32 	%f62, %f60, %f61;
	cvt.f64.f32 	%fd52, %f62;
	add.f64 	%fd53, %fd97, %fd52;
	ld.local.f32 	%f63, [%rd56+-716];
	ld.global.f32 	%f64, [%rd57+4];
	mul.f32 	%f65, %f63, %f64;
	cvt.f64.f32 	%fd54, %f65;
	add.f64 	%fd55, %fd53, %fd54;
	ld.local.f32 	%f66, [%rd56+-712];
	ld.global.f32 	%f67, [%rd57+8];
	mul.f32 	%f68, %f66, %f67;
	cvt.f64.f32 	%fd56, %f68;
	add.f64 	%fd57, %fd55, %fd56;
	ld.local.f32 	%f69, [%rd56+-708];
	ld.global.f32 	%f70, [%rd57+12];
	mul.f32 	%f71, %f69, %f70;
	cvt.f64.f32 	%fd58, %f71;
	add.f64 	%fd59, %fd57, %fd58;
	ld.local.f32 	%f72, [%rd56+-704];
	ld.global.f32 	%f73, [%rd57+16];
	mul.f32 	%f74, %f72, %f73;
	cvt.f64.f32 	%fd60, %f74;
	add.f64 	%fd61, %fd59, %fd60;
	ld.local.f32 	%f75, [%rd56+-700];
	ld.global.f32 	%f76, [%rd57+20];
	mul.f32 	%f77, %f75, %f76;
	cvt.f64.f32 	%fd62, %f77;
	add.f64 	%fd63, %fd61, %fd62;
	ld.local.f32 	%f78, [%rd56+-696];
	ld.global.f32 	%f79, [%rd57+24];
	mul.f32 	%f80, %f78, %f79;
	cvt.f64.f32 	%fd64, %f80;
	add.f64 	%fd65, %fd63, %fd64;
	ld.local.f32 	%f81, [%rd56+-692];
	ld.global.f32 	%f82, [%rd57+28];
	mul.f32 	%f83, %f81, %f82;
	cvt.f64.f32 	%fd66, %f83;
	add.f64 	%fd97, %fd65, %fd66;
	add.s32 	%r101, %r101, 8;
$L__BB0_37:
	and.b32  	%r79, %r47, 7;
	setp.eq.s32 	%p25, %r79, 0;
	@%p25 bra 	$L__BB0_44;
	cvt.u32.u16 	%r80, %rs7;
	and.b32  	%r81, %r80, 7;
	and.b32  	%r50, %r80, 3;
	add.s32 	%r82, %r81, -1;
	setp.lt.u32 	%p26, %r82, 3;
	@%p26 bra 	$L__BB0_40;
	mul.wide.u32 	%rd58, %r101, 4;
	add.s64 	%rd59, %rd14, %rd58;
	ld.local.f32 	%f84, [%rd59+-720];
	add.s64 	%rd60, %rd2, %rd58;
	ld.global.f32 	%f85, [%rd60];
	mul.f32 	%f86, %f84, %f85;
	cvt.f64.f32 	%fd68, %f86;
	add.f64 	%fd69, %fd97, %fd68;
	ld.local.f32 	%f87, [%rd59+-716];
	ld.global.f32 	%f88, [%rd60+4];
	mul.f32 	%f89, %f87, %f88;
	cvt.f64.f32 	%fd70, %f89;
	add.f64 	%fd71, %fd69, %fd70;
	ld.local.f32 	%f90, [%rd59+-712];
	ld.global.f32 	%f91, [%rd60+8];
	mul.f32 	%f92, %f90, %f91;
	cvt.f64.f32 	%fd72, %f92;
	add.f64 	%fd73, %fd71, %fd72;
	ld.local.f32 	%f93, [%rd59+-708];
	ld.global.f32 	%f94, [%rd60+12];
	mul.f32 	%f95, %f93, %f94;
	cvt.f64.f32 	%fd74, %f95;
	add.f64 	%fd97, %fd73, %fd74;
	add.s32 	%r101, %r101, 4;
$L__BB0_40:
	setp.eq.s32 	%p27, %r50, 0;
	@%p27 bra 	$L__BB0_44;
	mul.wide.u32 	%rd61, %r101, 4;
	add.s64 	%rd21, %rd14, %rd61;
	ld.local.f32 	%f96, [%rd21+-720];
	add.s64 	%rd22, %rd2, %rd61;
	ld.global.f32 	%f97, [%rd22];
	mul.f32 	%f98, %f96, %f97;
	cvt.f64.f32 	%fd75, %f98;
	add.f64 	%fd97, %fd97, %fd75;
	setp.eq.s32 	%p28, %r50, 1;
	@%p28 bra 	$L__BB0_44;
	ld.local.f32 	%f99, [%rd21+-716];
	ld.global.f32 	%f100, [%rd22+4];
	mul.f32 	%f101, %f99, %f100;
	cvt.f64.f32 	%fd76, %f101;
	add.f64 	%fd97, %fd97, %fd76;
	setp.eq.s32 	%p29, %r50, 2;
	@%p29 bra 	$L__BB0_44;
	ld.local.f32 	%f102, [%rd21+-712];
	ld.global.f32 	%f103, [%rd22+8];
	mul.f32 	%f104, %f102, %f103;
	cvt.f64.f32 	%fd77, %f104;
	add.f64 	%fd97, %fd97, %fd77;
$L__BB0_44:
	mul.wide.s32 	%rd62, %r37, 4;
	add.s64 	%rd63, %rd3, %rd62;
	ld.global.f32 	%f105, [%rd63+-4];
	cvt.f64.f32 	%fd78, %f105;
	sub.f64 	%fd79, %fd78, %fd97;
	add.s64 	%rd64, %rd14, %rd62;
	ld.local.f32 	%f106, [%rd64+-724];
	cvt.f64.f32 	%fd80, %f106;
	div.rn.f64 	%fd81, %fd79, %fd80;
	cvt.rn.f32.f64 	%f107, %fd81;
	add.s64 	%rd65, %rd2, %rd62;
	st.global.f32 	[%rd65+-4], %f107;
	setp.gt.s32 	%p30, %r97, %r1;
	@%p30 bra 	$L__BB0_29;
$L__BB0_45:
	ret;
$L__BB0_46:
	shl.b32 	%r73, %r92, 1;
	mul.wide.s32 	%rd45, %r73, 4;
	add.s64 	%rd46, %rd1, %rd45;
	ld.global.f32 	%f4, [%rd46+4];
	mul.wide.s32 	%rd47, %r92, 720;
	add.s64 	%rd48, %rd4, %rd47;
	mul.wide.s32 	%rd49, %r92, 4;
	add.s64 	%rd50, %rd48, %rd49;
	st.local.f32 	[%rd50+4], %f4;
	ld.global.f32 	%f5, [%rd46+8];
	st.local.f32 	[%rd50+720], %f5;
	ld.global.f32 	%f6, [%rd46+12];
	st.local.f32 	[%rd50+728], %f6;
	ld.global.f32 	%f7, [%rd46+16];
	st.local.f32 	[%rd50+1444], %f7;
	ld.global.f32 	%f8, [%rd46+20];
	st.local.f32 	[%rd50+1452], %f8;
	ld.global.f32 	%f9, [%rd46+24];
	st.local.f32 	[%rd50+2168], %f9;
	ld.global.f32 	%f10, [%rd46+28];
	add.s32 	%r92, %r92, 4;
	st.local.f32 	[%rd50+2176], %f10;
	ld.global.f32 	%f11, [%rd46+32];
	st.local.f32 	[%rd50+2892], %f11;
	setp.eq.s32 	%p16, %r92, %r11;
	@%p16 bra 	$L__BB0_21;
	bra.uni 	$L__BB0_46;

}
	// .globl	_Z25GaussianEliminationSharediPfPKfS1_S_
.visible .entry _Z25GaussianEliminationSharediPfPKfS1_S_(
	.param .u32 _Z25GaussianEliminationSharediPfPKfS1_S__param_0,
	.param .u64 .ptr .align 1 _Z25GaussianEliminationSharediPfPKfS1_S__param_1,
	.param .u64 .ptr .align 1 _Z25GaussianEliminationSharediPfPKfS1_S__param_2,
	.param .u64 .ptr .align 1 _Z25GaussianEliminationSharediPfPKfS1_S__param_3,
	.param .u64 .ptr .align 1 _Z25GaussianEliminationSharediPfPKfS1_S__param_4
)
{
	.reg .pred 	%p<52>;
	.reg .b16 	%rs<9>;
	.reg .b32 	%r<262>;
	.reg .b32 	%f<207>;
	.reg .b64 	%rd<107>;
	.reg .b64 	%fd<154>;
	// demoted variable
	.shared .align 4 .b8 _ZZ25GaussianEliminationSharediPfPKfS1_S_E8shared_m[324];
	ld.param.u32 	%r91, [_Z25GaussianEliminationSharediPfPKfS1_S__param_0];
	ld.param.u64 	%rd6, [_Z25GaussianEliminationSharediPfPKfS1_S__param_1];
	ld.param.u64 	%rd7, [_Z25GaussianEliminationSharediPfPKfS1_S__param_2];
	ld.param.u64 	%rd8, [_Z25GaussianEliminationSharediPfPKfS1_S__param_3];
	ld.param.u64 	%rd9, [_Z25GaussianEliminationSharediPfPKfS1_S__param_4];
	cvta.to.global.u64 	%rd1, %rd7;
	cvta.to.global.u64 	%rd2, %rd8;
	cvta.to.global.u64 	%rd3, %rd6;
	cvta.to.global.u64 	%rd4, %rd9;
	mov.u32 	%r1, %ctaid.x;
	setp.lt.s32 	%p1, %r91, 1;
	@%p1 bra 	$L__BB1_28;
	add.s32 	%r2, %r91, -1;
	and.b32  	%r3, %r91, 15;
	add.s32 	%r4, %r3, -1;
	and.b32  	%r5, %r91, 7;
	add.s32 	%r6, %r5, -1;
	and.b32  	%r7, %r91, 2147483632;
	and.b32  	%r8, %r91, 3;
	mov.b32 	%r232, 0;
$L__BB1_2:
	setp.lt.u32 	%p2, %r2, 15;
	mov.u32 	%r94, _ZZ25GaussianEliminationSharediPfPKfS1_S_E8shared_m;
	mad.lo.s32 	%r10, %r232, 36, %r94;
	mov.b32 	%r235, 0;
	@%p2 bra 	$L__BB1_5;
	mov.b32 	%r233, 0;
$L__BB1_4:
	.pragma "nounroll";
	shl.b32 	%r96, %r233, 2;
	add.s32 	%r97, %r10, %r96;
	mov.b32 	%r98, 0;
	st.shared.u32 	[%r97], %r98;
	st.shared.u32 	[%r97+4], %r98;
	st.shared.u32 	[%r97+8], %r98;
	st.shared.u32 	[%r97+12], %r98;
	st.shared.u32 	[%r97+16], %r98;
	st.shared.u32 	[%r97+20], %r98;
	st.shared.u32 	[%r97+24], %r98;
	st.shared.u32 	[%r97+28], %r98;
	st.shared.u32 	[%r97+32], %r98;
	st.shared.u32 	[%r97+36], %r98;
	st.shared.u32 	[%r97+40], %r98;
	st.shared.u32 	[%r97+44], %r98;
	st.shared.u32 	[%r97+48], %r98;
	st.shared.u32 	[%r97+52], %r98;
	st.shared.u32 	[%r97+56], %r98;
	st.shared.u32 	[%r97+60], %r98;
	add.s32 	%r233, %r233, 16;
	setp.ne.s32 	%p3, %r233, %r7;
	mov.u32 	%r235, %r7;
	@%p3 bra 	$L__BB1_4;
$L__BB1_5:
	setp.eq.s32 	%p4, %r3, 0;
	@%p4 bra 	$L__BB1_15;
	setp.lt.u32 	%p5, %r4, 7;
	@%p5 bra 	$L__BB1_8;
	shl.b32 	%r99, %r235, 2;
	add.s32 	%r100, %r10, %r99;
	mov.b32 	%r101, 0;
	st.shared.u32 	[%r100], %r101;
	st.shared.u32 	[%r100+4], %r101;
	st.shared.u32 	[%r100+8], %r101;
	st.shared.u32 	[%r100+12], %r101;
	st.shared.u32 	[%r100+16], %r101;
	st.shared.u32 	[%r100+20], %r101;
	st.shared.u32 	[%r100+24], %r101;
	st.shared.u32 	[%r100+28], %r101;
	add.s32 	%r235, %r235, 8;
$L__BB1_8:
	setp.eq.s32 	%p6, %r5, 0;
	@%p6 bra 	$L__BB1_15;
	setp.lt.u32 	%p7, %r6, 3;
	@%p7 bra 	$L__BB1_11;
	shl.b32 	%r102, %r235, 2;
	add.s32 	%r103, %r10, %r102;
	mov.b32 	%r104, 0;
	st.shared.u32 	[%r103], %r104;
	st.shared.u32 	[%r103+4], %r104;
	st.shared.u32 	[%r103+8], %r104;
	st.shared.u32 	[%r103+12], %r104;
	add.s32 	%r235, %r235, 4;
$L__BB1_11:
	setp.eq.s32 	%p8, %r8, 0;
	@%p8 bra 	$L__BB1_15;
	setp.eq.s32 	%p9, %r8, 1;
	shl.b32 	%r105, %r235, 2;
	add.s32 	%r19, %r10, %r105;
	mov.b32 	%r106, 0;
	st.shared.u32 	[%r19], %r106;
	@%p9 bra 	$L__BB1_15;
	setp.eq.s32 	%p10, %r8, 2;
	mov.b32 	%r107, 0;
	st.shared.u32 	[%r19+4], %r107;
	@%p10 bra 	$L__BB1_15;
	mov.b32 	%r108, 0;
	st.shared.u32 	[%r19+8], %r108;
$L__BB1_15:
	add.s32 	%r232, %r232, 1;
	setp.eq.s32 	%p11, %r232, %r91;
	@%p11 bra 	$L__BB1_16;
	bra.uni 	$L__BB1_2;
$L__BB1_16:
	setp.lt.u32 	%p12, %r2, 15;
	mul.lo.s32 	%r11, %r91, %r1;
	mov.b32 	%r238, 0;
	@%p12 bra 	$L__BB1_19;
	mov.b32 	%r242, 0;
$L__BB1_18:
	.pragma "nounroll";
	add.s32 	%r111, %r242, %r11;
	mul.wide.u32 	%rd10, %r111, 4;
	add.s64 	%rd11, %rd1, %rd10;
	ld.global.f32 	%f1, [%rd11];
	mad.lo.s32 	%r113, %r242, 36, %r94;
	shl.b32 	%r114, %r242, 2;
	add.s32 	%r115, %r113, %r114;
	st.shared.f32 	[%r115], %f1;
	ld.global.f32 	%f2, [%rd11+4];
	st.shared.f32 	[%r115+40], %f2;
	ld.global.f32 	%f3, [%rd11+8];
	st.shared.f32 	[%r115+80], %f3;
	ld.global.f32 	%f4, [%rd11+12];
	st.shared.f32 	[%r115+120], %f4;
	ld.global.f32 	%f5, [%rd11+16];
	st.shared.f32 	[%r115+160], %f5;
	ld.global.f32 	%f6, [%rd11+20];
	st.shared.f32 	[%r115+200], %f6;
	ld.global.f32 	%f7, [%rd11+24];
	st.shared.f32 	[%r115+240], %f7;
	ld.global.f32 	%f8, [%rd11+28];
	st.shared.f32 	[%r115+280], %f8;
	ld.global.f32 	%f9, [%rd11+32];
	st.shared.f32 	[%r115+320], %f9;
	ld.global.f32 	%f10, [%rd11+36];
	st.shared.f32 	[%r115+360], %f10;
	ld.global.f32 	%f11, [%rd11+40];
	st.shared.f32 	[%r115+400], %f11;
	ld.global.f32 	%f12, [%rd11+44];
	st.shared.f32 	[%r115+440], %f12;
	ld.global.f32 	%f13, [%rd11+48];
	st.shared.f32 	[%r115+480], %f13;
	ld.global.f32 	%f14, [%rd11+52];
	st.shared.f32 	[%r115+520], %f14;
	ld.global.f32 	%f15, [%rd11+56];
	st.shared.f32 	[%r115+560], %f15;
	ld.global.f32 	%f16, [%rd11+60];
	st.shared.f32 	[%r115+600], %f16;
	add.s32 	%r242, %r242, 16;
	setp.eq.s32 	%p13, %r242, %r7;
	mov.u32 	%r238, %r7;
	@%p13 bra 	$L__BB1_19;
	bra.uni 	$L__BB1_18;
$L__BB1_19:
	setp.eq.s32 	%p14, %r3, 0;
	@%p14 bra 	$L__BB1_28;
	setp.lt.u32 	%p15, %r3, 8;
	@%p15 bra 	$L__BB1_22;
	add.s32 	%r116, %r238, %r11;
	mul.wide.u32 	%rd12, %r116, 4;
	add.s64 	%rd13, %rd1, %rd12;
	ld.global.f32 	%f17, [%rd13];
	mad.lo.s32 	%r118, %r238, 36, %r94;
	shl.b32 	%r119, %r238, 2;
	add.s32 	%r120, %r118, %r119;
	st.shared.f32 	[%r120], %f17;
	cvt.u64.u32 	%rd14, %r11;
	cvt.u64.u32 	%rd15, %r238;
	add.s64 	%rd16, %rd15, %rd14;
	shl.b64 	%rd17, %rd16, 2;
	add.s64 	%rd18, %rd1, %rd17;
	ld.global.f32 	%f18, [%rd18+4];
	st.shared.f32 	[%r120+40], %f18;
	ld.global.f32 	%f19, [%rd18+8];
	st.shared.f32 	[%r120+80], %f19;
	ld.global.f32 	%f20, [%rd18+12];
	st.shared.f32 	[%r120+120], %f20;
	ld.global.f32 	%f21, [%rd18+16];
	st.shared.f32 	[%r120+160], %f21;
	ld.global.f32 	%f22, [%rd18+20];
	st.shared.f32 	[%r120+200], %f22;
	ld.global.f32 	%f23, [%rd18+24];
	st.shared.f32 	[%r120+240], %f23;
	ld.global.f32 	%f24, [%rd18+28];
	st.shared.f32 	[%r120+280], %f24;
	add.s32 	%r238, %r238, 8;
$L__BB1_22:
	setp.eq.s32 	%p16, %r5, 0;
	@%p16 bra 	$L__BB1_28;
	setp.lt.u32 	%p17, %r5, 4;
	@%p17 bra 	$L__BB1_25;
	add.s32 	%r121, %r238, %r11;
	mul.wide.u32 	%rd19, %r121, 4;
	add.s64 	%rd20, %rd1, %rd19;
	ld.global.f32 	%f25, [%rd20];
	mad.lo.s32 	%r123, %r238, 36, %r94;
	shl.b32 	%r124, %r238, 2;
	add.s32 	%r125, %r123, %r124;
	st.shared.f32 	[%r125], %f25;
	cvt.u64.u32 	%rd21, %r11;
	cvt.u64.u32 	%rd22, %r238;
	add.s64 	%rd23, %rd22, %rd21;
	shl.b64 	%rd24, %rd23, 2;
	add.s64 	%rd25, %rd1, %rd24;
	ld.global.f32 	%f26, [%rd25+4];
	st.shared.f32 	[%r125+40], %f26;
	ld.global.f32 	%f27, [%rd25+8];
	st.shared.f32 	[%r125+80], %f27;
	ld.global.f32 	%f28, [%rd25+12];
	st.shared.f32 	[%r125+120], %f28;
	add.s32 	%r238, %r238, 4;
$L__BB1_25:
	setp.eq.s32 	%p18, %r8, 0;
	@%p18 bra 	$L__BB1_28;
	mov.b32 	%r241, 0;
$L__BB1_27:
	.pragma "nounroll";
	add.s32 	%r127, %r238, %r11;
	mul.wide.u32 	%rd26, %r127, 4;
	add.s64 	%rd27, %rd1, %rd26;
	ld.global.f32 	%f29, [%rd27];
	mad.lo.s32 	%r129, %r238, 36, %r94;
	shl.b32 	%r130, %r238, 2;
	add.s32 	%r131, %r129, %r130;
	st.shared.f32 	[%r131], %f29;
	add.s32 	%r238, %r238, 1;
	add.s32 	%r241, %r241, 1;
	setp.ne.s32 	%p19, %r241, %r8;
	@%p19 bra 	$L__BB1_27;
$L__BB1_28:
	add.s32 	%r30, %r91, -1;
	setp.lt.s32 	%p20, %r91, 2;
	@%p20 bra 	$L__BB1_40;
	mul.lo.s32 	%r133, %r1, %r91;
	shl.b32 	%r31, %r133, 1;
	add.s32 	%r134, %r91, -2;
	and.b32  	%r32, %r30, 7;
	setp.lt.u32 	%p21, %r134, 7;
	mov.b32 	%r243, 0;
	@%p21 bra 	$L__BB1_32;
	and.b32  	%r243, %r30, -8;
	mov.b32 	%r246, 0;
$L__BB1_31:
	.pragma "nounroll";
	shl.b32 	%r136, %r246, 1;
	add.s32 	%r137, %r136, %r31;
	mul.wide.s32 	%rd28, %r137, 4;
	add.s64 	%rd29, %rd2, %rd28;
	ld.global.f32 	%f30, [%rd29+4];
	mov.u32 	%r138, _ZZ25GaussianEliminationSharediPfPKfS1_S_E8shared_m;
	mad.lo.s32 	%r139, %r246, 36, %r138;
	shl.b32 	%r140, %r246, 2;
	add.s32 	%r141, %r139, %r140;
	st.shared.f32 	[%r141+4], %f30;
	ld.global.f32 	%f31, [%rd29+8];
	st.shared.f32 	[%r141+36], %f31;
	ld.global.f32 	%f32, [%rd29+12];
	st.shared.f32 	[%r141+44], %f32;
	ld.global.f32 	%f33, [%rd29+16];
	st.shared.f32 	[%r141+76], %f33;
	ld.global.f32 	%f34, [%rd29+20];
	st.shared.f32 	[%r141+84], %f34;
	ld.global.f32 	%f35, [%rd29+24];
	st.shared.f32 	[%r141+116], %f35;
	ld.global.f32 	%f36, [%rd29+28];
	st.shared.f32 	[%r141+124], %f36;
	ld.global.f32 	%f37, [%rd29+32];
	st.shared.f32 	[%r141+156], %f37;
	ld.global.f32 	%f38, [%rd29+36];
	st.shared.f32 	[%r141+164], %f38;
	ld.global.f32 	%f39, [%rd29+40];
	st.shared.f32 	[%r141+196], %f39;
	ld.global.f32 	%f40, [%rd29+44];
	st.shared.f32 	[%r141+204], %f40;
	ld.global.f32 	%f41, [%rd29+48];
	st.shared.f32 	[%r141+236], %f41;
	ld.global.f32 	%f42, [%rd29+52];
	st.shared.f32 	[%r141+244], %f42;
	ld.global.f32 	%f43, [%rd29+56];
	st.shared.f32 	[%r141+276], %f43;
	ld.global.f32 	%f44, [%rd29+60];
	add.s32 	%r246, %r246, 8;
	st.shared.f32 	[%r141+284], %f44;
	ld.global.f32 	%f45, [%rd29+64];
	st.shared.f32 	[%r141+316], %f45;
	setp.eq.s32 	%p22, %r246, %r243;
	@%p22 bra 	$L__BB1_32;
	bra.uni 	$L__BB1_31;
$L__BB1_32:
	setp.eq.s32 	%p23, %r32, 0;
	@%p23 bra 	$L__BB1_40;
	and.b32  	%r37, %r30, 3;
	setp.lt.u32 	%p24, %r32, 4;
	@%p24 bra 	$L__BB1_35;
	shl.b32 	%r142, %r243, 1;
	add.s32 	%r143, %r142, %r31;
	mul.wide.s32 	%rd30, %r143, 4;
	add.s64 	%rd31, %rd2, %rd30;
	ld.global.f32 	%f46, [%rd31+4];
	mov.u32 	%r144, _ZZ25GaussianEliminationSharediPfPKfS1_S_E8shared_m;
	mad.lo.s32 	%r145, %r243, 36, %r144;
	shl.b32 	%r146, %r243, 2;
	add.s32 	%r147, %r145, %r146;
	st.shared.f32 	[%r147+4], %f46;
	ld.global.f32 	%f47, [%rd31+8];
	st.shared.f32 	[%r147+36], %f47;
	ld.global.f32 	%f48, [%rd31+12];
	st.shared.f32 	[%r147+44], %f48;
	ld.global.f32 	%f49, [%rd31+16];
	st.shared.f32 	[%r147+76], %f49;
	ld.global.f32 	%f50, [%rd31+20];
	st.shared.f32 	[%r147+84], %f50;
	ld.global.f32 	%f51, [%rd31+24];
	st.shared.f32 	[%r147+116], %f51;
	ld.global.f32 	%f52, [%rd31+28];
	add.s32 	%r243, %r243, 4;
	st.shared.f32 	[%r147+124], %f52;
	ld.global.f32 	%f53, [%rd31+32];
	st.shared.f32 	[%r147+156], %f53;
$L__BB1_35:
	setp.eq.s32 	%p25, %r37, 0;
	@%p25 bra 	$L__BB1_40;
	setp.eq.s32 	%p26, %r37, 1;
	@%p26 bra 	$L__BB1_38;
	shl.b32 	%r148, %r243, 1;
	add.s32 	%r149, %r148, %r31;
	mul.wide.s32 	%rd32, %r149, 4;
	add.s64 	%rd33, %rd2, %rd32;
	ld.global.f32 	%f54, [%rd33+4];
	mov.u32 	%r150, _ZZ25GaussianEliminationSharediPfPKfS1_S_E8shared_m;
	mad.lo.s32 	%r151, %r243, 36, %r150;
	shl.b32 	%r152, %r243, 2;
	add.s32 	%r153, %r151, %r152;
	st.shared.f32 	[%r153+4], %f54;
	ld.global.f32 	%f55, [%rd33+8];
	st.shared.f32 	[%r153+36], %f55;
	ld.global.f32 	%f56, [%rd33+12];
	add.s32 	%r243, %r243, 2;
	st.shared.f32 	[%r153+44], %f56;
	ld.global.f32 	%f57, [%rd33+16];
	st.shared.f32 	[%r153+76], %f57;
$L__BB1_38:
	and.b32  	%r154, %r30, 1;
	setp.eq.b32 	%p27, %r154, 1;
	not.pred 	%p28, %p27;
	@%p28 bra 	$L__BB1_40;
	shl.b32 	%r155, %r243, 1;
	add.s32 	%r156, %r155, %r31;
	mul.wide.s32 	%rd34, %r156, 4;
	add.s64 	%rd35, %rd2, %rd34;
	ld.global.f32 	%f58, [%rd35+4];
	mov.u32 	%r157, _ZZ25GaussianEliminationSharediPfPKfS1_S_E8shared_m;
	mad.lo.s32 	%r158, %r243, 36, %r157;
	shl.b32 	%r159, %r243, 2;
	add.s32 	%r160, %r158, %r159;
	st.shared.f32 	[%r160+4], %f58;
	ld.global.f32 	%f59, [%rd35+8];
	st.shared.f32 	[%r160+36], %f59;
$L__BB1_40:
	setp.lt.s32 	%p29, %r91, 1;
	@%p29 bra 	$L__BB1_57;
	mul.lo.s32 	%r42, %r91, %r1;
	and.b32  	%r43, %r91, 7;
	and.b32  	%r44, %r91, 3;
	and.b32  	%r45, %r91, 2147483640;
	and.b32  	%r46, %r91, 1;
	mov.b32 	%r247, 0;
$L__BB1_42:
	add.s32 	%r50, %r247, 1;
	setp.ge.s32 	%p30, %r50, %r91;
	@%p30 bra 	$L__BB1_56;
	mov.u32 	%r162, _ZZ25GaussianEliminationSharediPfPKfS1_S_E8shared_m;
	mad.lo.s32 	%r51, %r247, 36, %r162;
	shl.b32 	%r163, %r247, 2;
	add.s32 	%r52, %r51, %r163;
	add.s32 	%r164, %r247, %r42;
	mul.wide.u32 	%rd36, %r164, 4;
	add.s64 	%rd5, %rd4, %rd36;
	mov.u32 	%r248, %r50;
$L__BB1_44:
	setp.lt.u32 	%p31, %r30, 7;
	mad.lo.s32 	%r54, %r248, 36, %r162;
	shl.b32 	%r167, %r247, 2;
	add.s32 	%r168, %r54, %r167;
	ld.shared.f32 	%f60, [%r168];
	ld.shared.f32 	%f61, [%r52];
	div.rn.f32 	%f62, %f60, %f61;
	cvt.f64.f32 	%fd1, %f62;
	mov.b32 	%r251, 0;
	@%p31 bra 	$L__BB1_47;
	mov.b32 	%r249, 0;
$L__BB1_46:
	.pragma "nounroll";
	shl.b32 	%r170, %r249, 2;
	add.s32 	%r171, %r54, %r170;
	ld.shared.f32 	%f63, [%r171];
	cvt.f64.f32 	%fd16, %f63;
	add.s32 	%r172, %r51, %r170;
	ld.shared.f32 	%f64, [%r172];
	cvt.f64.f32 	%fd17, %f64;
	mul.f64 	%fd18, %fd1, %fd17;
	sub.f64 	%fd19, %fd16, %fd18;
	cvt.rn.f32.f64 	%f65, %fd19;
	st.shared.f32 	[%r171], %f65;
	ld.shared.f32 	%f66, [%r171+4];
	cvt.f64.f32 	%fd20, %f66;
	ld.shared.f32 	%f67, [%r172+4];
	cvt.f64.f32 	%fd21, %f67;
	mul.f64 	%fd22, %fd1, %fd21;
	sub.f64 	%fd23, %fd20, %fd22;
	cvt.rn.f32.f64 	%f68, %fd23;
	st.shared.f32 	[%r171+4], %f68;
	ld.shared.f32 	%f69, [%r171+8];
	cvt.f64.f32 	%fd24, %f69;
	ld.shared.f32 	%f70, [%r172+8];
	cvt.f64.f32 	%fd25, %f70;
	mul.f64 	%fd26, %fd1, %fd25;
	sub.f64 	%fd27, %fd24, %fd26;
	cvt.rn.f32.f64 	%f71, %fd27;
	st.shared.f32 	[%r171+8], %f71;
	ld.shared.f32 	%f72, [%r171+12];
	cvt.f64.f32 	%fd28, %f72;
	ld.shared.f32 	%f73, [%r172+12];
	cvt.f64.f32 	%fd29, %f73;
	mul.f64 	%fd30, %fd1, %fd29;
	sub.f64 	%fd31, %fd28, %fd30;
	cvt.rn.f32.f64 	%f74, %fd31;
	st.shared.f32 	[%r171+12], %f74;
	ld.shared.f32 	%f75, [%r171+16];
	cvt.f64.f32 	%fd32, %f75;
	ld.shared.f32 	%f76, [%r172+16];
	cvt.f64.f32 	%fd33, %f76;
	mul.f64 	%fd34, %fd1, %fd33;
	sub.f64 	%fd35, %fd32, %fd34;
	cvt.rn.f32.f64 	%f77, %fd35;
	st.shared.f32 	[%r171+16], %f77;
	ld.shared.f32 	%f78, [%r171+20];
	cvt.f64.f32 	%fd36, %f78;
	ld.shared.f32 	%f79, [%r172+20];
	cvt.f64.f32 	%fd37, %f79;
	mul.f64 	%fd38, %fd1, %fd37;
	sub.f64 	%fd39, %fd36, %fd38;
	cvt.rn.f32.f64 	%f80, %fd39;
	st.shared.f32 	[%r171+20], %f80;
	ld.shared.f32 	%f81, [%r171+24];
	cvt.f64.f32 	%fd40, %f81;
	ld.shared.f32 	%f82, [%r172+24];
	cvt.f64.f32 	%fd41, %f82;
	mul.f64 	%fd42, %fd1, %fd41;
	sub.f64 	%fd43, %fd40, %fd42;
	cvt.rn.f32.f64 	%f83, %fd43;
	st.shared.f32 	[%r171+24], %f83;
	ld.shared.f32 	%f84, [%r171+28];
	cvt.f64.f32 	%fd44, %f84;
	ld.shared.f32 	%f85, [%r172+28];
	cvt.f64.f32 	%fd45, %f85;
	mul.f64 	%fd46, %fd1, %fd45;
	sub.f64 	%fd47, %fd44, %fd46;
	cvt.rn.f32.f64 	%f86, %fd47;
	st.shared.f32 	[%r171+28], %f86;
	add.s32 	%r249, %r249, 8;
	setp.ne.s32 	%p32, %r249, %r45;
	mov.u32 	%r251, %r45;
	@%p32 bra 	$L__BB1_46;
$L__BB1_47:
	setp.eq.s32 	%p33, %r43, 0;
	@%p33 bra 	$L__BB1_55;
	add.s32 	%r173, %r43, -1;
	setp.lt.u32 	%p34, %r173, 3;
	@%p34 bra 	$L__BB1_50;
	shl.b32 	%r174, %r251, 2;
	add.s32 	%r175, %r54, %r174;
	ld.shared.f32 	%f87, [%r175];
	cvt.f64.f32 	%fd48, %f87;
	add.s32 	%r176, %r51, %r174;
	ld.shared.f32 	%f88, [%r176];
	cvt.f64.f32 	%fd49, %f88;
	mul.f64 	%fd50, %fd1, %fd49;
	sub.f64 	%fd51, %fd48, %fd50;
	cvt.rn.f32.f64 	%f89, %fd51;
	st.shared.f32 	[%r175], %f89;
	ld.shared.f32 	%f90, [%r175+4];
	cvt.f64.f32 	%fd52, %f90;
	ld.shared.f32 	%f91, [%r176+4];
	cvt.f64.f32 	%fd53, %f91;
	mul.f64 	%fd54, %fd1, %fd53;
	sub.f64 	%fd55, %fd52, %fd54;
	cvt.rn.f32.f64 	%f92, %fd55;
	st.shared.f32 	[%r175+4], %f92;
	ld.shared.f32 	%f93, [%r175+8];
	cvt.f64.f32 	%fd56, %f93;
	ld.shared.f32 	%f94, [%r176+8];
	cvt.f64.f32 	%fd57, %f94;
	mul.f64 	%fd58, %fd1, %fd57;
	sub.f64 	%fd59, %fd56, %fd58;
	cvt.rn.f32.f64 	%f95, %fd59;
	st.shared.f32 	[%r175+8], %f95;
	ld.shared.f32 	%f96, [%r175+12];
	cvt.f64.f32 	%fd60, %f96;
	ld.shared.f32 	%f97, [%r176+12];
	cvt.f64.f32 	%fd61, %f97;
	mul.f64 	%fd62, %fd1, %fd61;
	sub.f64 	%fd63, %fd60, %fd62;
	cvt.rn.f32.f64 	%f98, %fd63;
	st.shared.f32 	[%r175+12], %f98;
	add.s32 	%r251, %r251, 4;
$L__BB1_50:
	setp.eq.s32 	%p35, %r44, 0;
	@%p35 bra 	$L__BB1_55;
	setp.eq.s32 	%p36, %r44, 1;
	@%p36 bra 	$L__BB1_53;
	shl.b32 	%r177, %r251, 2;
	add.s32 	%r178, %r54, %r177;
	ld.shared.f32 	%f99, [%r178];
	cvt.f64.f32 	%fd64, %f99;
	add.s32 	%r179, %r51, %r177;
	ld.shared.f32 	%f100, [%r179];
	cvt.f64.f32 	%fd65, %f100;
	mul.f64 	%fd66, %fd1, %fd65;
	sub.f64 	%fd67, %fd64, %fd66;
	cvt.rn.f32.f64 	%f101, %fd67;
	st.shared.f32 	[%r178], %f101;
	ld.shared.f32 	%f102, [%r178+4];
	cvt.f64.f32 	%fd68, %f102;
	ld.shared.f32 	%f103, [%r179+4];
	cvt.f64.f32 	%fd69, %f103;
	mul.f64 	%fd70, %fd1, %fd69;
	sub.f64 	%fd71, %fd68, %fd70;
	cvt.rn.f32.f64 	%f104, %fd71;
	st.shared.f32 	[%r178+4], %f104;
	add.s32 	%r251, %r251, 2;
$L__BB1_53:
	setp.eq.s32 	%p37, %r46, 0;
	@%p37 bra 	$L__BB1_55;
	shl.b32 	%r180, %r251, 2;
	add.s32 	%r181, %r54, %r180;
	ld.shared.f32 	%f105, [%r181];
	cvt.f64.f32 	%fd72, %f105;
	add.s32 	%r182, %r51, %r180;
	ld.shared.f32 	%f106, [%r182];
	cvt.f64.f32 	%fd73, %f106;
	mul.f64 	%fd74, %fd1, %fd73;
	sub.f64 	%fd75, %fd72, %fd74;
	cvt.rn.f32.f64 	%f107, %fd75;
	st.shared.f32 	[%r181], %f107;
$L__BB1_55:
	add.s32 	%r183, %r248, %r42;
	mul.wide.u32 	%rd37, %r183, 4;
	add.s64 	%rd38, %rd4, %rd37;
	ld.global.f32 	%f108, [%rd38];
	cvt.f64.f32 	%fd76, %f108;
	ld.global.f32 	%f109, [%rd5];
	cvt.f64.f32 	%fd77, %f109;
	mul.f64 	%fd78, %fd1, %fd77;
	sub.f64 	%fd79, %fd76, %fd78;
	cvt.rn.f32.f64 	%f110, %fd79;
	st.global.f32 	[%rd38], %f110;
	add.s32 	%r248, %r248, 1;
	setp.ne.s32 	%p38, %r248, %r91;
	@%p38 bra 	$L__BB1_44;
$L__BB1_56:
	setp.ne.s32 	%p39, %r50, %r91;
	mov.u32 	%r247, %r50;
	@%p39 bra 	$L__BB1_42;
$L__BB1_57:
	setp.lt.s32 	%p40, %r91, 1;
	bar.sync 	0;
	@%p40 bra 	$L__BB1_75;
	mul.lo.s32 	%r63, %r91, %r1;
	mov.b32 	%r253, 0;
	mov.b16 	%rs7, 0;
	mov.u32 	%r185, _ZZ25GaussianEliminationSharediPfPKfS1_S_E8shared_m;
	cvt.u64.u32 	%rd101, %r63;
	mov.u16 	%rs8, %rs7;
	mov.u32 	%r254, %r91;
$L__BB1_59:
	mov.u32 	%r65, %r254;
	mov.u32 	%r64, %r253;
	add.s16 	%rs7, %rs7, 1;
	add.s16 	%rs8, %rs8, 1;
	add.s32 	%r253, %r64, 1;
	add.s32 	%r254, %r65, -1;
	setp.ge.u32 	%p41, %r254, %r91;
	mad.lo.s32 	%r68, %r65, 36, %r185;
	mov.f64 	%fd153, 0d0000000000000000;
	@%p41 bra 	$L__BB1_74;
	setp.lt.u32 	%p42, %r64, 15;
	mov.f64 	%fd153, 0d0000000000000000;
	mov.u32 	%r260, %r254;
	@%p42 bra 	$L__BB1_64;
	add.s32 	%r258, %r65, 6;
	and.b32  	%r186, %r253, -16;
	neg.s32 	%r257, %r186;
	add.s32 	%r256, %r63, %r65;
	mad.lo.s32 	%r188, %r65, 40, %r185;
	add.s32 	%r255, %r188, -8;
	mov.f64 	%fd153, 0d0000000000000000;
$L__BB1_62:
	.pragma "nounroll";
	ld.shared.f32 	%f111, [%r255+-32];
	add.s32 	%r189, %r256, -1;
	mul.wide.u32 	%rd39, %r189, 4;
	add.s64 	%rd40, %rd3, %rd39;
	ld.global.f32 	%f112, [%rd40];
	mul.f32 	%f113, %f111, %f112;
	cvt.f64.f32 	%fd84, %f113;
	add.f64 	%fd85, %fd153, %fd84;
	ld.shared.f32 	%f114, [%r255+-28];
	mul.wide.u32 	%rd41, %r256, 4;
	add.s64 	%rd42, %rd3, %rd41;
	ld.global.f32 	%f115, [%rd42];
	mul.f32 	%f116, %f114, %f115;
	cvt.f64.f32 	%fd86, %f116;
	add.f64 	%fd87, %fd85, %fd86;
	ld.shared.f32 	%f117, [%r255+-24];
	add.s32 	%r190, %r256, 1;
	mul.wide.u32 	%rd43, %r190, 4;
	add.s64 	%rd44, %rd3, %rd43;
	ld.global.f32 	%f118, [%rd44];
	mul.f32 	%f119, %f117, %f118;
	cvt.f64.f32 	%fd88, %f119;
	add.f64 	%fd89, %fd87, %fd88;
	ld.shared.f32 	%f120, [%r255+-20];
	add.s32 	%r191, %r256, 2;
	mul.wide.u32 	%rd45, %r191, 4;
	add.s64 	%rd46, %rd3, %rd45;
	ld.global.f32 	%f121, [%rd46];
	mul.f32 	%f122, %f120, %f121;
	cvt.f64.f32 	%fd90, %f122;
	add.f64 	%fd91, %fd89, %fd90;
	ld.shared.f32 	%f123, [%r255+-16];
	add.s32 	%r192, %r256, 3;
	mul.wide.u32 	%rd47, %r192, 4;
	add.s64 	%rd48, %rd3, %rd47;
	ld.global.f32 	%f124, [%rd48];
	mul.f32 	%f125, %f123, %f124;
	cvt.f64.f32 	%fd92, %f125;
	add.f64 	%fd93, %fd91, %fd92;
	ld.shared.f32 	%f126, [%r255+-12];
	add.s32 	%r193, %r256, 4;
	mul.wide.u32 	%rd49, %r193, 4;
	add.s64 	%rd50, %rd3, %rd49;
	ld.global.f32 	%f127, [%rd50];
	mul.f32 	%f128, %f126, %f127;
	cvt.f64.f32 	%fd94, %f128;
	add.f64 	%fd95, %fd93, %fd94;
	ld.shared.f32 	%f129, [%r255+-8];
	add.s32 	%r194, %r256, 5;
	mul.wide.u32 	%rd51, %r194, 4;
	add.s64 	%rd52, %rd3, %rd51;
	ld.global.f32 	%f130, [%rd52];
	mul.f32 	%f131, %f129, %f130;
	cvt.f64.f32 	%fd96, %f131;
	add.f64 	%fd97, %fd95, %fd96;
	ld.shared.f32 	%f132, [%r255+-4];
	add.s32 	%r195, %r256, 6;
	mul.wide.u32 	%rd53, %r195, 4;
	add.s64 	%rd54, %rd3, %rd53;
	ld.global.f32 	%f133, [%rd54];
	mul.f32 	%f134, %f132, %f133;
	cvt.f64.f32 	%fd98, %f134;
	add.f64 	%fd99, %fd97, %fd98;
	ld.shared.f32 	%f135, [%r255];
	add.s32 	%r196, %r256, 7;
	mul.wide.u32 	%rd55, %r196, 4;
	add.s64 	%rd56, %rd3, %rd55;
	ld.global.f32 	%f136, [%rd56];
	mul.f32 	%f137, %f135, %f136;
	cvt.f64.f32 	%fd100, %f137;
	add.f64 	%fd101, %fd99, %fd100;
	ld.shared.f32 	%f138, [%r255+4];
	add.s32 	%r197, %r256, 8;
	mul.wide.u32 	%rd57, %r197, 4;
	add.s64 	%rd58, %rd3, %rd57;
	ld.global.f32 	%f139, [%rd58];
	mul.f32 	%f140, %f138, %f139;
	cvt.f64.f32 	%fd102, %f140;
	add.f64 	%fd103, %fd101, %fd102;
	ld.shared.f32 	%f141, [%r255+8];
	add.s32 	%r198, %r256, 9;
	mul.wide.u32 	%rd59, %r198, 4;
	add.s64 	%rd60, %rd3, %rd59;
	ld.global.f32 	%f142, [%rd60];
	mul.f32 	%f143, %f141, %f142;
	cvt.f64.f32 	%fd104, %f143;
	add.f64 	%fd105, %fd103, %fd104;
	ld.shared.f32 	%f144, [%r255+12];
	add.s32 	%r199, %r256, 10;
	mul.wide.u32 	%rd61, %r199, 4;
	add.s64 	%rd62, %rd3, %rd61;
	ld.global.f32 	%f145, [%rd62];
	mul.f32 	%f146, %f144, %f145;
	cvt.f64.f32 	%fd106, %f146;
	add.f64 	%fd107, %fd105, %fd106;
	ld.shared.f32 	%f147, [%r255+16];
	add.s32 	%r200, %r256, 11;
	mul.wide.u32 	%rd63, %r200, 4;
	add.s64 	%rd64, %rd3, %rd63;
	ld.global.f32 	%f148, [%rd64];
	mul.f32 	%f149, %f147, %f148;
	cvt.f64.f32 	%fd108, %f149;
	add.f64 	%fd109, %fd107, %fd108;
	ld.shared.f32 	%f150, [%r255+20];
	add.s32 	%r201, %r256, 12;
	mul.wide.u32 	%rd65, %r201, 4;
	add.s64 	%rd66, %rd3, %rd65;
	ld.global.f32 	%f151, [%rd66];
	mul.f32 	%f152, %f150, %f151;
	cvt.f64.f32 	%fd110, %f152;
	add.f64 	%fd111, %fd109, %fd110;
	ld.shared.f32 	%f153, [%r255+24];
	add.s32 	%r202, %r256, 13;
	mul.wide.u32 	%rd67, %r202, 4;
	add.s64 	%rd68, %rd3, %rd67;
	ld.global.f32 	%f154, [%rd68];
	mul.f32 	%f155, %f153, %f154;
	cvt.f64.f32 	%fd112, %f155;
	add.f64 	%fd113, %fd111, %fd112;
	ld.shared.f32 	%f156, [%r255+28];
	add.s32 	%r203, %r256, 14;
	mul.wide.u32 	%rd69, %r203, 4;
	add.s64 	%rd70, %rd3, %rd69;
	ld.global.f32 	%f157, [%rd70];
	mul.f32 	%f158, %f156, %f157;
	cvt.f64.f32 	%fd114, %f158;
	add.f64 	%fd153, %fd113, %fd114;
	add.s32 	%r258, %r258, 16;
	add.s32 	%r257, %r257, 16;
	add.s32 	%r256, %r256, 16;
	add.s32 	%r255, %r255, 64;
	setp.ne.s32 	%p43, %r257, 0;
	@%p43 bra 	$L__BB1_62;
	add.s32 	%r260, %r258, -7;
$L__BB1_64:
	and.b32  	%r204, %r253, 15;
	setp.eq.s32 	%p44, %r204, 0;
	@%p44 bra 	$L__BB1_74;
	cvt.u32.u16 	%r205, %rs8;
	and.b32  	%r83, %r205, 15;
	add.s32 	%r206, %r83, -1;
	setp.lt.u32 	%p45, %r206, 7;
	@%p45 bra 	$L__BB1_67;
	shl.b32 	%r207, %r260, 2;
	add.s32 	%r208, %r68, %r207;
	ld.shared.f32 	%f159, [%r208+-36];
	add.s32 	%r209, %r260, %r63;
	mul.wide.u32 	%rd71, %r209, 4;
	add.s64 	%rd72, %rd3, %rd71;
	ld.global.f32 	%f160, [%rd72];
	mul.f32 	%f161, %f159, %f160;
	cvt.f64.f32 	%fd116, %f161;
	add.f64 	%fd117, %fd153, %fd116;
	ld.shared.f32 	%f162, [%r208+-32];
	add.s32 	%r210, %r209, 1;
	mul.wide.u32 	%rd73, %r210, 4;
	add.s64 	%rd74, %rd3, %rd73;
	ld.global.f32 	%f163, [%rd74];
	mul.f32 	%f164, %f162, %f163;
	cvt.f64.f32 	%fd118, %f164;
	add.f64 	%fd119, %fd117, %fd118;
	ld.shared.f32 	%f165, [%r208+-28];
	add.s32 	%r211, %r209, 2;
	mul.wide.u32 	%rd75, %r211, 4;
	add.s64 	%rd76, %rd3, %rd75;
	ld.global.f32 	%f166, [%rd76];
	mul.f32 	%f167, %f165, %f166;
	cvt.f64.f32 	%fd120, %f167;
	add.f64 	%fd121, %fd119, %fd120;
	ld.shared.f32 	%f168, [%r208+-24];
	add.s32 	%r212, %r209, 3;
	mul.wide.u32 	%rd77, %r212, 4;
	add.s64 	%rd78, %rd3, %rd77;
	ld.global.f32 	%f169, [%rd78];
	mul.f32 	%f170, %f168, %f169;
	cvt.f64.f32 	%fd122, %f170;
	add.f64 	%fd123, %fd121, %fd122;
	ld.shared.f32 	%f171, [%r208+-20];
	add.s32 	%r213, %r209, 4;
	mul.wide.u32 	%rd79, %r213, 4;
	add.s64 	%rd80, %rd3, %rd79;
	ld.global.f32 	%f172, [%rd80];
	mul.f32 	%f173, %f171, %f172;
	cvt.f64.f32 	%fd124, %f173;
	add.f64 	%fd125, %fd123, %fd124;
	ld.shared.f32 	%f174, [%r208+-16];
	add.s32 	%r214, %r209, 5;
	mul.wide.u32 	%rd81, %r214, 4;
	add.s64 	%rd82, %rd3, %rd81;
	ld.global.f32 	%f175, [%rd82];
	mul.f32 	%f176, %f174, %f175;
	cvt.f64.f32 	%fd126, %f176;
	add.f64 	%fd127, %fd125, %fd126;
	ld.shared.f32 	%f177, [%r208+-12];
	add.s32 	%r215, %r209, 6;
	mul.wide.u32 	%rd83, %r215, 4;
	add.s64 	%rd84, %rd3, %rd83;
	ld.global.f32 	%f178, [%rd84];
	mul.f32 	%f179, %f177, %f178;
	cvt.f64.f32 	%fd128, %f179;
	add.f64 	%fd129, %fd127, %fd128;
	ld.shared.f32 	%f180, [%r208+-8];
	add.s32 	%r216, %r209, 7;
	mul.wide.u32 	%rd85, %r216, 4;
	add.s64 	%rd86, %rd3, %rd85;
	ld.global.f32 	%f181, [%rd86];
	mul.f32 	%f182, %f180, %f181;
	cvt.f64.f32 	%fd130, %f182;
	add.f64 	%fd153, %fd129, %fd130;
	add.s32 	%r260, %r260, 8;
$L__BB1_67:
	and.b32  	%r217, %r83, 7;
	setp.eq.s32 	%p46, %r217, 0;
	@%p46 bra 	$L__BB1_74;
	cvt.u32.u16 	%r218, %rs7;
	and.b32  	%r219, %r218, 7;
	and.b32  	%r86, %r218, 3;
	add.s32 	%r220, %r219, -1;
	setp.lt.u32 	%p47, %r220, 3;
	@%p47 bra 	$L__BB1_70;
	shl.b32 	%r221, %r260, 2;
	add.s32 	%r222, %r68, %r221;
	ld.shared.f32 	%f183, [%r222+-36];
	add.s32 	%r223, %r260, %r63;
	mul.wide.u32 	%rd87, %r223, 4;
	add.s64 	%rd88, %rd3, %rd87;
	ld.global.f32 	%f184, [%rd88];
	mul.f32 	%f185, %f183, %f184;
	cvt.f64.f32 	%fd132, %f185;
	add.f64 	%fd133, %fd153, %fd132;
	ld.shared.f32 	%f186, [%r222+-32];
	add.s32 	%r224, %r223, 1;
	mul.wide.u32 	%rd89, %r224, 4;
	add.s64 	%rd90, %rd3, %rd89;
	ld.global.f32 	%f187, [%rd90];
	mul.f32 	%f188, %f186, %f187;
	cvt.f64.f32 	%fd134, %f188;
	add.f64 	%fd135, %fd133, %fd134;
	ld.shared.f32 	%f189, [%r222+-28];
	add.s32 	%r225, %r223, 2;
	mul.wide.u32 	%rd91, %r225, 4;
	add.s64 	%rd92, %rd3, %rd91;
	ld.global.f32 	%f190, [%rd92];
	mul.f32 	%f191, %f189, %f190;
	cvt.f64.f32 	%fd136, %f191;
	add.f64 	%fd137, %fd135, %fd136;
	ld.shared.f32 	%f192, [%r222+-24];
	add.s32 	%r226, %r223, 3;
	mul.wide.u32 	%rd93, %r226, 4;
	add.s64 	%rd94, %rd3, %rd93;
	ld.global.f32 	%f193, [%rd94];
	mul.f32 	%f194, %f192, %f193;
	cvt.f64.f32 	%fd138, %f194;
	add.f64 	%fd153, %fd137, %fd138;
	add.s32 	%r260, %r260, 4;
$L__BB1_70:
	setp.eq.s32 	%p48, %r86, 0;
	@%p48 bra 	$L__BB1_74;
	shl.b32 	%r227, %r260, 2;
	add.s32 	%r89, %r68, %r227;
	ld.shared.f32 	%f195, [%r89+-36];
	add.s32 	%r90, %r260, %r63;
	mul.wide.u32 	%rd95, %r90, 4;
	add.s64 	%rd96, %rd3, %rd95;
	ld.global.f32 	%f196, [%rd96];
	mul.f32 	%f197, %f195, %f196;
	cvt.f64.f32 	%fd139, %f197;
	add.f64 	%fd153, %fd153, %fd139;
	setp.eq.s32 	%p49, %r86, 1;
	@%p49 bra 	$L__BB1_74;
	ld.shared.f32 	%f198, [%r89+-32];
	add.s32 	%r228, %r90, 1;
	mul.wide.u32 	%rd97, %r228, 4;
	add.s64 	%rd98, %rd3, %rd97;
	ld.global.f32 	%f199, [%rd98];
	mul.f32 	%f200, %f198, %f199;
	cvt.f64.f32 	%fd140, %f200;
	add.f64 	%fd153, %fd153, %fd140;
	setp.eq.s32 	%p50, %r86, 2;
	@%p50 bra 	$L__BB1_74;
	ld.shared.f32 	%f201, [%r89+-28];
	add.s32 	%r229, %r90, 2;
	mul.wide.u32 	%rd99, %r229, 4;
	add.s64 	%rd100, %rd3, %rd99;
	ld.global.f32 	%f202, [%rd100];
	mul.f32 	%f203, %f201, %f202;
	cvt.f64.f32 	%fd141, %f203;
	add.f64 	%fd153, %fd153, %fd141;
$L__BB1_74:
	cvt.s64.s32 	%rd102, %r65;
	add.s64 	%rd103, %rd102, %rd101;
	shl.b64 	%rd104, %rd103, 2;
	add.s64 	%rd105, %rd4, %rd104;
	ld.global.f32 	%f204, [%rd105+-4];
	cvt.f64.f32 	%fd142, %f204;
	sub.f64 	%fd143, %fd142, %fd153;
	shl.b32 	%r230, %r65, 2;
	add.s32 	%r231, %r68, %r230;
	ld.shared.f32 	%f205, [%r231+-40];
	cvt.f64.f32 	%fd144, %f205;
	div.rn.f64 	%fd145, %fd143, %fd144;
	cvt.rn.f32.f64 	%f206, %fd145;
	add.s64 	%rd106, %rd3, %rd104;
	st.global.f32 	[%rd106+-4], %f206;
	setp.gt.u32 	%p51, %r65, 1;
	@%p51 bra 	$L__BB1_59;
$L__BB1_75:
	ret;

}


// ===== COMPILED SASS (sm_100) =====

	.target	sm_100

	.elftype	@"ET_EXEC"


//--------------------- .note.nv.tkinfo           --------------------------
	.section	.note.nv.tkinfo,"",@"SHT_NOTE"
	.sectionflags	@"SHF_NOTE_NV_TKINFO"
	.tkinfo
        /*0018*/ 	.word	0x00000002
        /*0030*/ 	.string	""
        /*0030*/ 	.string	"ptxas"
        /*0030*/ 	.string	"Cuda compilation tools, release 13.0, V13.0.88"
        /*0030*/ 	.string	"Build cuda_13.0.r13.0/compiler.36424714_0"
        /*0030*/ 	.string	"-arch sm_100 -m 64 "



//--------------------- .note.nv.cuinfo           --------------------------
	.section	.note.nv.cuinfo,"",@"SHT_NOTE"
	.sectionflags	@"SHF_NOTE_NV_CUINFO"
        /*0018*/ 	.short	0x0002
        /*001a*/ 	.short	0x0064
        /*001c*/ 	.short	0x0082
	.zero		2


//--------------------- .nv.info                  --------------------------
	.section	.nv.info,"",@"SHT_CUDA_INFO"
	.align	4


	//----- nvinfo : EIATTR_REGCOUNT
	.align		4
        /*0000*/ 	.byte	0x04, 0x2f
        /*0002*/ 	.short	(.L_1 - .L_0)
	.align		4
.L_0:
        /*0004*/ 	.word	index@(_Z25GaussianEliminationGlobaliPfPKfS1_S_i)
        /*0008*/ 	.word	0x00000020


	//----- nvinfo : EIATTR_FRAME_SIZE
	.align		4
.L_1:
        /*000c*/ 	.byte	0x04, 0x11
        /*000e*/ 	.short	(.L_3 - .L_2)
	.align		4
.L_2:
        /*0010*/ 	.word	index@($__internal_3_$__cuda_sm3x_div_rn_noftz_f32_slowpath)
        /*0014*/ 	.word	0x0001fa40


	//----- nvinfo : EIATTR_FRAME_SIZE
	.align		4
.L_3:
        /*0018*/ 	.byte	0x04, 0x11
        /*001a*/ 	.short	(.L_5 - .L_4)
	.align		4
.L_4:
        /*001c*/ 	.word	index@($__internal_2_$__cuda_sm20_div_rn_f64_full)
        /*0020*/ 	.word	0x0001fa40


	//----- nvinfo : EIATTR_FRAME_SIZE
	.align		4
.L_5:
        /*0024*/ 	.byte	0x04, 0x11
        /*0026*/ 	.short	(.L_7 - .L_6)
	.align		4
.L_6:
        /*0028*/ 	.word	index@(_Z25GaussianEliminationGlobaliPfPKfS1_S_i)
        /*002c*/ 	.word	0x0001fa40


	//----- nvinfo : EIATTR_REGCOUNT
	.align		4
.L_7:
        /*0030*/ 	.byte	0x04, 0x2f
        /*0032*/ 	.short	(.L_9 - .L_8)
	.align		4
.L_8:
        /*0034*/ 	.word	index@(_Z25GaussianEliminationSharediPfPKfS1_S_)
        /*0038*/ 	.word	0x00000020


	//----- nvinfo : EIATTR_FRAME_SIZE
	.align		4
.L_9:
        /*003c*/ 	.byte	0x04, 0x11
        /*003e*/ 	.short	(.L_11 - .L_10)
	.align		4
.L_10:
        /*0040*/ 	.word	index@($__internal_1_$__cuda_sm3x_div_rn_noftz_f32_slowpath)
        /*0044*/ 	.word	0x00000000


	//----- nvinfo : EIATTR_FRAME_SIZE
	.align		4
.L_11:
        /*0048*/ 	.byte	0x04, 0x11
        /*004a*/ 	.short	(.L_13 - .L_12)
	.align		4
.L_12:
        /*004c*/ 	.word	index@($__internal_0_$__cuda_sm20_div_rn_f64_full)
        /*0050*/ 	.word	0x00000000


	//----- nvinfo : EIATTR_FRAME_SIZE
	.align		4
.L_13:
        /*0054*/ 	.byte	0x04, 0x11
        /*0056*/ 	.short	(.L_15 - .L_14)
	.align		4
.L_14:
        /*0058*/ 	.word	index@(_Z25GaussianEliminationSharediPfPKfS1_S_)
        /*005c*/ 	.word	0x00000000


	//----- nvinfo : EIATTR_MIN_STACK_SIZE
	.align		4
.L_15:
        /*0060*/ 	.byte	0x04, 0x12
        /*0062*/ 	.short	(.L_17 - .L_16)
	.align		4
.L_16:
        /*0064*/ 	.word	index@(_Z25GaussianEliminationSharediPfPKfS1_S_)
        /*0068*/ 	.word	0x00000000


	//----- nvinfo : EIATTR_MIN_STACK_SIZE
	.align		4
.L_17:
        /*006c*/ 	.byte	0x04, 0x12
        /*006e*/ 	.short	(.L_19 - .L_18)
	.align		4
.L_18:
        /*0070*/ 	.word	index@(_Z25GaussianEliminationGlobaliPfPKfS1_S_i)
        /*0074*/ 	.word	0x0001fa40
.L_19:


//--------------------- .nv.compat                --------------------------
	.section	.nv.compat,"",@"SHT_CUDA_COMPAT_INFO"
	.align	4
        /*0000*/ 	.byte	0x02, 0x09, 0x00, 0x00, 0x02, 0x02, 0x01, 0x00, 0x02, 0x05, 0x05, 0x00, 0x03, 0x07, 0x01, 0x01
        /*0010*/ 	.byte	0x02, 0x03, 0x00, 0x00, 0x02, 0x06, 0x01, 0x00, 0x04, 0x0b, 0x08, 0x00, 0x01, 0x00, 0x00, 0x00
        /*0020*/ 	.byte	0x00, 0x00, 0x00, 0x00


//--------------------- .nv.info._Z25GaussianEliminationSharediPfPKfS1_S_ --------------------------
	.section	.nv.info._Z25GaussianEliminationSharediPfPKfS1_S_,"",@"SHT_CUDA_INFO"
	.sectionflags	@""
	.align	4


	//----- nvinfo : EIATTR_CUDA_API_VERSION
	.align		4
        /*0000*/ 	.byte	0x04, 0x37
        /*0002*/ 	.short	(.L_21 - .L_20)
.L_20:
        /*0004*/ 	.word	0x00000082


	//----- nvinfo : EIATTR_KPARAM_INFO
	.align		4
.L_21:
        /*0008*/ 	.byte	0x04, 0x17
        /*000a*/ 	.short	(.L_23 - .L_22)
.L_22:
        /*000c*/ 	.word	0x00000000
        /*0010*/ 	.short	0x0004
        /*0012*/ 	.short	0x0020
        /*0014*/ 	.byte	0x00, 0xf5, 0x21, 0x00


	//----- nvinfo : EIATTR_KPARAM_INFO
	.align		4
.L_23:
        /*0018*/ 	.byte	0x04, 0x17
        /*001a*/ 	.short	(.L_25 - .L_24)
.L_24:
        /*001c*/ 	.word	0x00000000
        /*0020*/ 	.short	0x0003
        /*0022*/ 	.short	0x0018
        /*0024*/ 	.byte	0x00, 0xf5, 0x21, 0x00


	//----- nvinfo : EIATTR_KPARAM_INFO
	.align		4
.L_25:
        /*0028*/ 	.byte	0x04, 0x17
        /*002a*/ 	.short	(.L_27 - .L_26)
.L_26:
        /*002c*/ 	.word	0x00000000
        /*0030*/ 	.short	0x0002
        /*0032*/ 	.short	0x0010
        /*0034*/ 	.byte	0x00, 0xf5, 0x21, 0x00


	//----- nvinfo : EIATTR_KPARAM_INFO
	.align		4
.L_27:
        /*0038*/ 	.byte	0x04, 0x17
        /*003a*/ 	.short	(.L_29 - .L_28)
.L_28:
        /*003c*/ 	.word	0x00000000
        /*0040*/ 	.short	0x0001
        /*0042*/ 	.short	0x0008
        /*0044*/ 	.byte	0x00, 0xf5, 0x21, 0x00


	//----- nvinfo : EIATTR_KPARAM_INFO
	.align		4
.L_29:
        /*0048*/ 	.byte	0x04, 0x17
        /*004a*/ 	.short	(.L_31 - .L_30)
.L_30:
        /*004c*/ 	.word	0x00000000
        /*0050*/ 	.short	0x0000
        /*0052*/ 	.short	0x0000
        /*0054*/ 	.byte	0x00, 0xf0, 0x11, 0x00


	//----- nvinfo : EIATTR_SPARSE_MMA_MASK
	.align		4
.L_31:
        /*0058*/ 	.byte	0x03, 0x50
        /*005a*/ 	.short	0x0000


	//----- nvinfo : EIATTR_MAXREG_COUNT
	.align		4
        /*005c*/ 	.byte	0x03, 0x1b
        /*005e*/ 	.short	0x00ff


	//----- nvinfo : EIATTR_NUM_BARRIERS
	.align		4
        /*0060*/ 	.byte	0x02, 0x4c
        /*0062*/ 	.byte	0x01
	.zero		1


	//----- nvinfo : EIATTR_MERCURY_ISA_VERSION
	.align		4
        /*0064*/ 	.byte	0x03, 0x5f
        /*0066*/ 	.short	0x0101


	//----- nvinfo : EIATTR_VRC_CTA_INIT_COUNT
	.align		4
        /*0068*/ 	.byte	0x02, 0x4a
	.zero		1
	.zero		1


	//----- nvinfo : EIATTR_EXIT_INSTR_OFFSETS
	.align		4
        /*006c*/ 	.byte	0x04, 0x1c
        /*006e*/ 	.short	(.L_33 - .L_32)


	//   ....[0]....
.L_32:
        /*0070*/ 	.word	0x00001f40


	//   ....[1]....
        /*0074*/ 	.word	0x000032b0


	//----- nvinfo : EIATTR_CRS_STACK_SIZE
	.align		4
.L_33:
        /*0078*/ 	.byte	0x04, 0x1e
        /*007a*/ 	.short	(.L_35 - .L_34)
.L_34:
        /*007c*/ 	.word	0x00000000


	//----- nvinfo : EIATTR_CBANK_PARAM_SIZE
	.align		4
.L_35:
        /*0080*/ 	.byte	0x03, 0x19
        /*0082*/ 	.short	0x0028


	//----- nvinfo : EIATTR_PARAM_CBANK
	.align		4
        /*0084*/ 	.byte	0x04, 0x0a
        /*0086*/ 	.short	(.L_37 - .L_36)
	.align		4
.L_36:
        /*0088*/ 	.word	index@(.nv.constant0._Z25GaussianEliminationSharediPfPKfS1_S_)
        /*008c*/ 	.short	0x0380
        /*008e*/ 	.short	0x0028


	//----- nvinfo : EIATTR_SW_WAR
	.align		4
.L_37:
        /*0090*/ 	.byte	0x04, 0x36
        /*0092*/ 	.short	(.L_39 - .L_38)
.L_38:
        /*0094*/ 	.word	0x00000008
.L_39:


//--------------------- .nv.info._Z25GaussianEliminationGlobaliPfPKfS1_S_i --------------------------
	.section	.nv.info._Z25GaussianEliminationGlobaliPfPKfS1_S_i,"",@"SHT_CUDA_INFO"
	.sectionflags	@""
	.align	4


	//----- nvinfo : EIATTR_CUDA_API_VERSION
	.align		4
        /*0000*/ 	.byte	0x04, 0x37
        /*0002*/ 	.short	(.L_41 - .L_40)
.L_40:
        /*0004*/ 	.word	0x00000082


	//----- nvinfo : EIATTR_KPARAM_INFO
	.align		4
.L_41:
        /*0008*/ 	.byte	0x04, 0x17
        /*000a*/ 	.short	(.L_43 - .L_42)
.L_42:
        /*000c*/ 	.word	0x00000000
        /*0010*/ 	.short	0x0005
        /*0012*/ 	.short	0x0028
        /*0014*/ 	.byte	0x00, 0xf0, 0x11, 0x00


	//----- nvinfo : EIATTR_KPARAM_INFO
	.align		4
.L_43:
        /*0018*/ 	.byte	0x04, 0x17
        /*001a*/ 	.short	(.L_45 - .L_44)
.L_44:
        /*001c*/ 	.word	0x00000000
        /*0020*/ 	.short	0x0004
        /*0022*/ 	.short	0x0020
        /*0024*/ 	.byte	0x00, 0xf5, 0x21, 0x00


	//----- nvinfo : EIATTR_KPARAM_INFO
	.align		4
.L_45:
        /*0028*/ 	.byte	0x04, 0x17
        /*002a*/ 	.short	(.L_47 - .L_46)
.L_46:
        /*002c*/ 	.word	0x00000000
        /*0030*/ 	.short	0x0003
        /*0032*/ 	.short	0x0018
        /*0034*/ 	.byte	0x00, 0xf5, 0x21, 0x00


	//----- nvinfo : EIATTR_KPARAM_INFO
	.align		4
.L_47:
        /*0038*/ 	.byte	0x04, 0x17
        /*003a*/ 	.short	(.L_49 - .L_48)
.L_48:
        /*003c*/ 	.word	0x00000000
        /*0040*/ 	.short	0x0002
        /*0042*/ 	.short	0x0010
        /*0044*/ 	.byte	0x00, 0xf5, 0x21, 0x00


	//----- nvinfo : EIATTR_KPARAM_INFO
	.align		4
.L_49:
        /*0048*/ 	.byte	0x04, 0x17
        /*004a*/ 	.short	(.L_51 - .L_50)
.L_50:
        /*004c*/ 	.word	0x00000000
        /*0050*/ 	.short	0x0001
        /*0052*/ 	.short	0x0008
        /*0054*/ 	.byte	0x00, 0xf5, 0x21, 0x00


	//----- nvinfo : EIATTR_KPARAM_INFO
	.align		4
.L_51:
        /*0058*/ 	.byte	0x04, 0x17
        /*005a*/ 	.short	(.L_53 - .L_52)
.L_52:
        /*005c*/ 	.word	0x00000000
        /*0060*/ 	.short	0x0000
        /*0062*/ 	.short	0x0000
        /*0064*/ 	.byte	0x00, 0xf0, 0x11, 0x00


	//----- nvinfo : EIATTR_SPARSE_MMA_MASK
	.align		4
.L_53:
        /*0068*/ 	.byte	0x03, 0x50
        /*006a*/ 	.short	0x0000


	//----- nvinfo : EIATTR_MAXREG_COUNT
	.align		4
        /*006c*/ 	.byte	0x03, 0x1b
        /*006e*/ 	.short	0x00ff


	//----- nvinfo : EIATTR_NUM_BARRIERS
	.align		4
        /*0070*/ 	.byte	0x02, 0x4c
        /*0072*/ 	.byte	0x01
	.zero		1


	//----- nvinfo : EIATTR_MERCURY_ISA_VERSION
	.align		4
        /*0074*/ 	.byte	0x03, 0x5f
        /*0076*/ 	.short	0x0101


	//----- nvinfo : EIATTR_VRC_CTA_INIT_COUNT
	.align		4
        /*0078*/ 	.byte	0x02, 0x4a
	.zero		1
	.zero		1


	//----- nvinfo : EIATTR_EXIT_INSTR_OFFSETS
	.align		4
        /*007c*/ 	.byte	0x04, 0x1c
        /*007e*/ 	.short	(.L_55 - .L_54)


	//   ....[0]....
.L_54:
        /*0080*/ 	.word	0x00001750


	//   ....[1]....
        /*0084*/ 	.word	0x00002820


	//----- nvinfo : EIATTR_CRS_STACK_SIZE
	.align		4
.L_55:
        /*0088*/ 	.byte	0x04, 0x1e
        /*008a*/ 	.short	(.L_57 - .L_56)
.L_56:
        /*008c*/ 	.word	0x00000000


	//----- nvinfo : EIATTR_CBANK_PARAM_SIZE
	.align		4
.L_57:
        /*0090*/ 	.byte	0x03, 0x19
        /*0092*/ 	.short	0x002c


	//----- nvinfo : EIATTR_PARAM_CBANK
	.align		4
        /*0094*/ 	.byte	0x04, 0x0a
        /*0096*/ 	.short	(.L_59 - .L_58)
	.align		4
.L_58:
        /*0098*/ 	.word	index@(.nv.constant0._Z25GaussianEliminationGlobaliPfPKfS1_S_i)
        /*009c*/ 	.short	0x0380
        /*009e*/ 	.short	0x002c


	//----- nvinfo : EIATTR_SW_WAR
	.align		4
.L_59:
        /*00a0*/ 	.byte	0x04, 0x36
        /*00a2*/ 	.short	(.L_61 - .L_60)
.L_60:
        /*00a4*/ 	.word	0x00000008
.L_61:


//--------------------- .nv.callgraph             --------------------------
	.section	.nv.callgraph,"",@"SHT_CUDA_CALLGRAPH"
	.align	4
	.sectionentsize	8
	.align		4
        /*0000*/ 	.word	0x00000000
	.align		4
        /*0004*/ 	.word	0xffffffff
	.align		4
        /*0008*/ 	.word	0x00000000
	.align		4
        /*000c*/ 	.word	0xfffffffe
	.align		4
        /*0010*/ 	.word	0x00000000
	.align		4
        /*0014*/ 	.word	0xfffffffd
	.align		4
        /*0018*/ 	.word	0x00000000
	.align		4
        /*001c*/ 	.word	0xfffffffc


//--------------------- .text._Z25GaussianEliminationSharediPfPKfS1_S_ --------------------------
	.section	.text._Z25GaussianEliminationSharediPfPKfS1_S_,"ax",@progbits
	.align	128
        .global         _Z25GaussianEliminationSharediPfPKfS1_S_
        .type           _Z25GaussianEliminationSharediPfPKfS1_S_,@function
        .size           _Z25GaussianEliminationSharediPfPKfS1_S_,(.L_x_106 - _Z25GaussianEliminationSharediPfPKfS1_S_)
        .other          _Z25GaussianEliminationSharediPfPKfS1_S_,@"STO_CUDA_ENTRY STV_DEFAULT"
_Z25GaussianEliminationSharediPfPKfS1_S_:
.text._Z25GaussianEliminationSharediPfPKfS1_S_:
[----:B------:R-:W-:Y:S01]  /*0000*/  LDC R1, c[0x0][0x37c] ;  /* 0x0000df00ff017b82 */ /* 0x000fe20000000800 */
[----:B------:R-:W0:Y:S07]  /*0010*/  LDCU UR4, c[0x0][0x380] ;  /* 0x00007000ff0477ac */ /* 0x000e2e0008000800 */
[----:B------:R-:W1:Y:S01]  /*0020*/  S2UR UR5, SR_CTAID.X ;  /* 0x00000000000579c3 */ /* 0x000e620000002500 */
[----:B------:R-:W2:Y:S01]  /*0030*/  LDCU.64 UR6, c[0x0][0x358] ;  /* 0x00006b00ff0677ac */ /* 0x000ea20008000a00 */
[----:B0-----:R-:W-:-:S05]  /*0040*/  IMAD.U32 R22, RZ, RZ, UR4 ;  /* 0x00000004ff167e24 */ /* 0x001fca000f8e00ff */
[----:B------:R-:W-:-:S13]  /*0050*/  ISETP.GE.AND P0, PT, R22, 0x1, PT ;  /* 0x000000011600780c */ /* 0x000fda0003f06270 */
[----:B-12---:R-:W-:Y:S05]  /*0060*/  @!P0 BRA `(.L_x_0) ;  /* 0x0000000800e48947 */ /* 0x006fea0003800000 */
[C---:B------:R-:W-:Y:S01]  /*0070*/  LOP3.LUT R13, R22.reuse, 0xf, RZ, 0xc0, !PT ;  /* 0x0000000f160d7812 */ /* 0x040fe200078ec0ff */
[----:B------:R-:W-:Y:S01]  /*0080*/  IMAD.MOV.U32 R3, RZ, RZ, RZ ;  /* 0x000000ffff037224 */ /* 0x000fe200078e00ff */
[C---:B------:R-:W-:Y:S02]  /*0090*/  LOP3.LUT R11, R22.reuse, 0x7, RZ, 0xc0, !PT ;  /* 0x00000007160b7812 */ /* 0x040fe400078ec0ff */
[C---:B------:R-:W-:Y:S01]  /*00a0*/  IADD3 R8, PT, PT, R22.reuse, -0x1, RZ ;  /* 0xffffffff16087810 */ /* 0x040fe20007ffe0ff */
[----:B------:R-:W-:Y:S01]  /*00b0*/  VIADD R0, R13, 0xffffffff ;  /* 0xffffffff0d007836 */ /* 0x000fe20000000000 */
[----:B------:R-:W-:Y:S01]  /*00c0*/  LOP3.LUT R6, R22, 0x7ffffff0, RZ, 0xc0, !PT ;  /* 0x7ffffff016067812 */ /* 0x000fe200078ec0ff */
[----:B------:R-:W-:-:S03]  /*00d0*/  VIADD R2, R11, 0xffffffff ;  /* 0xffffffff0b027836 */ /* 0x000fc60000000000 */
[----:B------:R-:W-:Y:S02]  /*00e0*/  ISETP.GE.U32.AND P3, PT, R0, 0x7, PT ;  /* 0x000000070000780c */ /* 0x000fe40003f66070 */
[----:B------:R-:W-:Y:S02]  /*00f0*/  ISETP.GE.U32.AND P2, PT, R2, 0x3, PT ;  /* 0x000000030200780c */ /* 0x000fe40003f46070 */
[----:B------:R-:W-:-:S11]  /*0100*/  LOP3.LUT R0, R22, 0x3, RZ, 0xc0, !PT ;  /* 0x0000000316007812 */ /* 0x000fd600078ec0ff */
.L_x_5:
[----:B01----:R-:W0:Y:S01]  /*0110*/  S2R R5, SR_CgaCtaId ;  /* 0x0000000000057919 */ /* 0x003e220000008800 */
[----:B------:R-:W1:Y:S01]  /*0120*/  LDC R22, c[0x0][0x380] ;  /* 0x0000e000ff167b82 */ /* 0x000e620000000800 */
[----:B------:R-:W-:Y:S01]  /*0130*/  MOV R2, 0x400 ;  /* 0x0000040000027802 */ /* 0x000fe20000000f00 */
[----:B------:R-:W-:Y:S01]  /*0140*/  IMAD.MOV.U32 R4, RZ, RZ, RZ ;  /* 0x000000ffff047224 */ /* 0x000fe200078e00ff */
[----:B------:R-:W-:Y:S02]  /*0150*/  ISETP.GE.U32.AND P1, PT, R8, 0xf, PT ;  /* 0x0000000f0800780c */ /* 0x000fe40003f26070 */
[----:B0-----:R-:W-:-:S05]  /*0160*/  LEA R2, R5, R2, 0x18 ;  /* 0x0000000205027211 */ /* 0x001fca00078ec0ff */
[C---:B--2---:R-:W-:Y:S02]  /*0170*/  IMAD R7, R3.reuse, 0x24, R2 ;  /* 0x0000002403077824 */ /* 0x044fe400078e0202 */
[----:B------:R-:W-:-:S05]  /*0180*/  VIADD R3, R3, 0x1 ;  /* 0x0000000103037836 */ /* 0x000fca0000000000 */
[----:B-1----:R-:W-:Y:S01]  /*0190*/  ISETP.NE.AND P0, PT, R3, R22, PT ;  /* 0x000000160300720c */ /* 0x002fe20003f05270 */
[----:B------:R-:W-:-:S12]  /*01a0*/  @!P1 BRA `(.L_x_1) ;  /* 0x0000000000589947 */ /* 0x000fd80003800000 */
[----:B------:R-:W-:-:S07]  /*01b0*/  HFMA2 R5, -RZ, RZ, 0, 0 ;  /* 0x00000000ff057431 */ /* 0x000fce00000001ff */
.L_x_2:
[C---:B0-----:R-:W-:Y:S02]  /*01c0*/  IMAD R4, R5.reuse, 0x4, R7 ;  /* 0x0000000405047824 */ /* 0x041fe400078e0207 */
[----:B------:R-:W-:-:S03]  /*01d0*/  VIADD R5, R5, 0x10 ;  /* 0x0000001005057836 */ /* 0x000fc60000000000 */
[----:B------:R0:W-:Y:S02]  /*01e0*/  STS [R4], RZ ;  /* 0x000000ff04007388 */ /* 0x0001e40000000800 */
[----:B------:R-:W-:Y:S02]  /*01f0*/  ISETP.NE.AND P4, PT, R5, R6, PT ;  /* 0x000000060500720c */ /* 0x000fe40003f85270 */
[----:B------:R0:W-:Y:S04]  /*0200*/  STS [R4+0x4], RZ ;  /* 0x000004ff04007388 */ /* 0x0001e80000000800 */
        /* <DEDUP_REMOVED lines=13> */
[----:B------:R0:W-:Y:S01]  /*02e0*/  STS [R4+0x3c], RZ ;  /* 0x00003cff04007388 */ /* 0x0001e20000000800 */
[----:B------:R-:W-:Y:S05]  /*02f0*/  @P4 BRA `(.L_x_2) ;  /* 0xfffffffc00b04947 */ /* 0x000fea000383ffff */
[----:B0-----:R-:W-:-:S07]  /*0300*/  IMAD.MOV.U32 R4, RZ, RZ, R6 ;  /* 0x000000ffff047224 */ /* 0x001fce00078e0006 */
.L_x_1:
[----:B------:R-:W-:-:S13]  /*0310*/  ISETP.NE.AND P4, PT, R13, RZ, PT ;  /* 0x000000ff0d00720c */ /* 0x000fda0003f85270 */
[----:B------:R-:W-:Y:S05]  /*0320*/  @!P4 BRA `(.L_x_3) ;  /* 0x000000000070c947 */ /* 0x000fea0003800000 */
[----:B------:R-:W-:Y:S01]  /*0330*/  ISETP.NE.AND P5, PT, R11, RZ, PT ;  /* 0x000000ff0b00720c */ /* 0x000fe20003fa5270 */
[----:B------:R-:W-:-:S12]  /*0340*/  @!P3 BRA `(.L_x_4) ;  /* 0x000000000028b947 */ /* 0x000fd80003800000 */
[C---:B------:R-:W-:Y:S01]  /*0350*/  LEA R5, R4.reuse, R7, 0x2 ;  /* 0x0000000704057211 */ /* 0x040fe200078e10ff */
[----:B------:R-:W-:-:S04]  /*0360*/  VIADD R4, R4, 0x8 ;  /* 0x0000000804047836 */ /* 0x000fc80000000000 */
[----:B------:R0:W-:Y:S04]  /*0370*/  STS [R5], RZ ;  /* 0x000000ff05007388 */ /* 0x0001e80000000800 */
[----:B------:R0:W-:Y:S04]  /*0380*/  STS [R5+0x4], RZ ;  /* 0x000004ff05007388 */ /* 0x0001e80000000800 */
[----:B------:R0:W-:Y:S04]  /*0390*/  STS [R5+0x8], RZ ;  /* 0x000008ff05007388 */ /* 0x0001e80000000800 */
[----:B------:R0:W-:Y:S04]  /*03a0*/  STS [R5+0xc], RZ ;  /* 0x00000cff05007388 */ /* 0x0001e80000000800 */
[----:B------:R0:W-:Y:S04]  /*03b0*/  STS [R5+0x10], RZ ;  /* 0x000010ff05007388 */ /* 0x0001e80000000800 */
[----:B------:R0:W-:Y:S04]  /*03c0*/  STS [R5+0x14], RZ ;  /* 0x000014ff05007388 */ /* 0x0001e80000000800 */
[----:B------:R0:W-:Y:S04]  /*03d0*/  STS [R5+0x18], RZ ;  /* 0x000018ff05007388 */ /* 0x0001e80000000800 */
[----:B------:R0:W-:Y:S02]  /*03e0*/  STS [R5+0x1c], RZ ;  /* 0x00001cff05007388 */ /* 0x0001e40000000800 */
.L_x_4:
[----:B------:R-:W-:Y:S05]  /*03f0*/  @!P5 BRA `(.L_x_3) ;  /* 0x00000000003cd947 */ /* 0x000fea0003800000 */
[----:B0-----:R-:W-:Y:S01]  /*0400*/  @P2 IMAD R5, R4, 0x4, R7 ;  /* 0x0000000404052824 */ /* 0x001fe200078e0207 */
[----:B------:R-:W-:Y:S01]  /*0410*/  ISETP.NE.AND P5, PT, R0, RZ, PT ;  /* 0x000000ff0000720c */ /* 0x000fe20003fa5270 */
[----:B------:R-:W-:-:S03]  /*0420*/  @P2 VIADD R4, R4, 0x4 ;  /* 0x0000000404042836 */ /* 0x000fc60000000000 */
[----:B------:R1:W-:Y:S04]  /*0430*/  @P2 STS [R5], RZ ;  /* 0x000000ff05002388 */ /* 0x0003e80000000800 */
[----:B------:R1:W-:Y:S04]  /*0440*/  @P2 STS [R5+0x4], RZ ;  /* 0x000004ff05002388 */ /* 0x0003e80000000800 */
[----:B------:R1:W-:Y:S04]  /*0450*/  @P2 STS [R5+0x8], RZ ;  /* 0x000008ff05002388 */ /* 0x0003e80000000800 */
[----:B------:R1:W-:Y:S01]  /*0460*/  @P2 STS [R5+0xc], RZ ;  /* 0x00000cff05002388 */ /* 0x0003e20000000800 */
[----:B------:R-:W-:Y:S05]  /*0470*/  @!P5 BRA `(.L_x_3) ;  /* 0x00000000001cd947 */ /* 0x000fea0003800000 */
[----:B------:R-:W-:Y:S02]  /*0480*/  LEA R7, R4, R7, 0x2 ;  /* 0x0000000704077211 */ /* 0x000fe400078e10ff */
[----:B------:R-:W-:-:S03]  /*0490*/  ISETP.NE.AND P5, PT, R0, 0x1, PT ;  /* 0x000000010000780c */ /* 0x000fc60003fa5270 */
[----:B------:R2:W-:Y:S10]  /*04a0*/  STS [R7], RZ ;  /* 0x000000ff07007388 */ /* 0x0005f40000000800 */
[----:B--2---:R-:W-:Y:S05]  /*04b0*/  @!P5 BRA `(.L_x_3) ;  /* 0x00000000000cd947 */ /* 0x004fea0003800000 */
[----:B------:R-:W-:Y:S01]  /*04c0*/  ISETP.NE.AND P5, PT, R0, 0x2, PT ;  /* 0x000000020000780c */ /* 0x000fe20003fa5270 */
[----:B------:R2:W-:-:S12]  /*04d0*/  STS [R7+0x4], RZ ;  /* 0x000004ff07007388 */ /* 0x0005d80000000800 */
[----:B------:R2:W-:Y:S02]  /*04e0*/  @P5 STS [R7+0x8], RZ ;  /* 0x000008ff07005388 */ /* 0x0005e40000000800 */
.L_x_3:
[----:B------:R-:W-:Y:S05]  /*04f0*/  @P0 BRA `(.L_x_5) ;  /* 0xfffffffc00040947 */ /* 0x000fea000383ffff */
[----:B------:R-:W-:Y:S02]  /*0500*/  IMAD R3, R22, UR5, RZ ;  /* 0x0000000516037c24 */ /* 0x000fe4000f8e02ff */
[----:B------:R-:W-:Y:S01]  /*0510*/  IMAD.MOV.U32 R4, RZ, RZ, RZ ;  /* 0x000000ffff047224 */ /* 0x000fe200078e00ff */
[----:B------:R-:W-:Y:S06]  /*0520*/  @!P1 BRA `(.L_x_6) ;  /* 0x0000000000a89947 */ /* 0x000fec0003800000 */
[----:B--2---:R-:W-:-:S07]  /*0530*/  IMAD.MOV.U32 R7, RZ, RZ, RZ ;  /* 0x000000ffff077224 */ /* 0x004fce00078e00ff */
.L_x_7:
[----:B01----:R-:W0:Y:S01]  /*0540*/  LDC.64 R4, c[0x0][0x390] ;  /* 0x0000e400ff047b82 */ /* 0x003e220000000a00 */
[----:B--2---:R-:W-:-:S04]  /*0550*/  IMAD.IADD R9, R3, 0x1, R7 ;  /* 0x0000000103097824 */ /* 0x004fc800078e0207 */
[----:B0-----:R-:W-:-:S05]  /*0560*/  IMAD.WIDE.U32 R4, R9, 0x4, R4 ;  /* 0x0000000409047825 */ /* 0x001fca00078e0004 */
[----:B------:R-:W2:Y:S04]  /*0570*/  LDG.E R8, desc[UR6][R4.64] ;  /* 0x0000000604087981 */ /* 0x000ea8000c1e1900 */
[----:B------:R-:W3:Y:S04]  /*0580*/  LDG.E R12, desc[UR6][R4.64+0x4] ;  /* 0x00000406040c7981 */ /* 0x000ee8000c1e1900 */
[----:B------:R-:W4:Y:S04]  /*0590*/  LDG.E R14, desc[UR6][R4.64+0x8] ;  /* 0x00000806040e7981 */ /* 0x000f28000c1e1900 */
[----:B------:R-:W5:Y:S04]  /*05a0*/  LDG.E R16, desc[UR6][R4.64+0xc] ;  /* 0x00000c0604107981 */ /* 0x000f68000c1e1900 */
        /* <DEDUP_REMOVED lines=11> */
[----:B------:R-:W5:Y:S01]  /*0660*/  LDG.E R27, desc[UR6][R4.64+0x3c] ;  /* 0x00003c06041b7981 */ /* 0x000f62000c1e1900 */
[----:B------:R-:W-:-:S05]  /*0670*/  IMAD R10, R7, 0x24, R2 ;  /* 0x00000024070a7824 */ /* 0x000fca00078e0202 */
[C---:B------:R-:W-:Y:S01]  /*0680*/  LEA R9, R7.reuse, R10, 0x2 ;  /* 0x0000000a07097211 */ /* 0x040fe200078e10ff */
[----:B------:R-:W-:-:S05]  /*0690*/  VIADD R7, R7, 0x10 ;  /* 0x0000001007077836 */ /* 0x000fca0000000000 */
[----:B------:R-:W-:Y:S01]  /*06a0*/  ISETP.NE.AND P0, PT, R7, R6, PT ;  /* 0x000000060700720c */ /* 0x000fe20003f05270 */
[----:B--2---:R2:W-:Y:S04]  /*06b0*/  STS [R9], R8 ;  /* 0x0000000809007388 */ /* 0x0045e80000000800 */
[----:B---3--:R2:W-:Y:S04]  /*06c0*/  STS [R9+0x28], R12 ;  /* 0x0000280c09007388 */ /* 0x0085e80000000800 */
[----:B----4-:R2:W-:Y:S04]  /*06d0*/  STS [R9+0x50], R14 ;  /* 0x0000500e09007388 */ /* 0x0105e80000000800 */
[----:B-----5:R2:W-:Y:S04]  /*06e0*/  STS [R9+0x78], R16 ;  /* 0x0000781009007388 */ /* 0x0205e80000000800 */
[----:B------:R2:W-:Y:S04]  /*06f0*/  STS [R9+0xa0], R18 ;  /* 0x0000a01209007388 */ /* 0x0005e80000000800 */
        /* <DEDUP_REMOVED lines=10> */
[----:B------:R2:W-:Y:S01]  /*07a0*/  STS [R9+0x258], R27 ;  /* 0x0002581b09007388 */ /* 0x0005e20000000800 */
[----:B------:R-:W-:Y:S05]  /*07b0*/  @P0 BRA `(.L_x_7) ;  /* 0xfffffffc00600947 */ /* 0x000fea000383ffff */
[----:B------:R-:W-:-:S07]  /*07c0*/  IMAD.MOV.U32 R4, RZ, RZ, R6 ;  /* 0x000000ffff047224 */ /* 0x000fce00078e0006 */
.L_x_6:
[----:B------:R-:W-:Y:S05]  /*07d0*/  @!P4 BRA `(.L_x_0) ;  /* 0x000000040008c947 */ /* 0x000fea0003800000 */
[----:B------:R-:W-:Y:S02]  /*07e0*/  ISETP.GE.U32.AND P0, PT, R13, 0x8, PT ;  /* 0x000000080d00780c */ /* 0x000fe40003f06070 */
[----:B------:R-:W-:-:S11]  /*07f0*/  ISETP.NE.AND P1, PT, R11, RZ, PT ;  /* 0x000000ff0b00720c */ /* 0x000fd60003f25270 */
[----:B------:R-:W-:Y:S05]  /*0800*/  @!P0 BRA `(.L_x_8) ;  /* 0x00000000006c8947 */ /* 0x000fea0003800000 */
[----:B--2---:R-:W2:Y:S01]  /*0810*/  LDC.64 R12, c[0x0][0x390] ;  /* 0x0000e400ff0c7b82 */ /* 0x004ea20000000a00 */
[C---:B------:R-:W-:Y:S01]  /*0820*/  IADD3 R7, P0, PT, R3.reuse, R4, RZ ;  /* 0x0000000403077210 */ /* 0x040fe20007f1e0ff */
[----:B01----:R-:W-:-:S03]  /*0830*/  IMAD.IADD R5, R3, 0x1, R4 ;  /* 0x0000000103057824 */ /* 0x003fc600078e0204 */
[----:B------:R-:W-:-:S03]  /*0840*/  IADD3.X R10, PT, PT, RZ, RZ, RZ, P0, !PT ;  /* 0x000000ffff0a7210 */ /* 0x000fc600007fe4ff */
[----:B------:R-:W0:Y:S01]  /*0850*/  LDC.64 R8, c[0x0][0x390] ;  /* 0x0000e400ff087b82 */ /* 0x000e220000000a00 */
[----:B--2---:R-:W-:-:S04]  /*0860*/  LEA R6, P0, R7, R12, 0x2 ;  /* 0x0000000c07067211 */ /* 0x004fc800078010ff */
[----:B------:R-:W-:Y:S01]  /*0870*/  LEA.HI.X R7, R7, R13, R10, 0x2, P0 ;  /* 0x0000000d07077211 */ /* 0x000fe200000f140a */
[----:B0-----:R-:W-:-:S04]  /*0880*/  IMAD.WIDE.U32 R8, R5, 0x4, R8 ;  /* 0x0000000405087825 */ /* 0x001fc800078e0008 */
[----:B------:R-:W2:Y:S04]  /*0890*/  LDG.E R10, desc[UR6][R6.64+0x4] ;  /* 0x00000406060a7981 */ /* 0x000ea8000c1e1900 */
[----:B------:R-:W3:Y:S04]  /*08a0*/  LDG.E R12, desc[UR6][R6.64+0x8] ;  /* 0x00000806060c7981 */ /* 0x000ee8000c1e1900 */
[----:B------:R-:W4:Y:S04]  /*08b0*/  LDG.E R8, desc[UR6][R8.64] ;  /* 0x0000000608087981 */ /* 0x000f28000c1e1900 */
[----:B------:R-:W5:Y:S04]  /*08c0*/  LDG.E R14, desc[UR6][R6.64+0xc] ;  /* 0x00000c06060e7981 */ /* 0x000f68000c1e1900 */
[----:B------:R-:W5:Y:S04]  /*08d0*/  LDG.E R16, desc[UR6][R6.64+0x10] ;  /* 0x0000100606107981 */ /* 0x000f68000c1e1900 */
[----:B------:R-:W5:Y:S04]  /*08e0*/  LDG.E R18, desc[UR6][R6.64+0x14] ;  /* 0x0000140606127981 */ /* 0x000f68000c1e1900 */
[----:B------:R-:W5:Y:S04]  /*08f0*/  LDG.E R20, desc[UR6][R6.64+0x18] ;  /* 0x0000180606147981 */ /* 0x000f68000c1e1900 */
[----:B------:R-:W5:Y:S01]  /*0900*/  LDG.E R24, desc[UR6][R6.64+0x1c] ;  /* 0x00001c0606187981 */ /* 0x000f62000c1e1900 */
[----:B------:R-:W-:-:S04]  /*0910*/  IMAD R5, R4, 0x24, R2 ;  /* 0x0000002404057824 */ /* 0x000fc800078e0202 */
[C---:B------:R-:W-:Y:S02]  /*0920*/  IMAD R5, R4.reuse, 0x4, R5 ;  /* 0x0000000404057824 */ /* 0x040fe400078e0205 */
[----:B------:R-:W-:-:S03]  /*0930*/  VIADD R4, R4, 0x8 ;  /* 0x0000000804047836 */ /* 0x000fc60000000000 */
[----:B--2---:R0:W-:Y:S04]  /*0940*/  STS [R5+0x28], R10 ;  /* 0x0000280a05007388 */ /* 0x0041e80000000800 */
[----:B---3--:R0:W-:Y:S04]  /*0950*/  STS [R5+0x50], R12 ;  /* 0x0000500c05007388 */ /* 0x0081e80000000800 */
[----:B----4-:R0:W-:Y:S04]  /*0960*/  STS [R5], R8 ;  /* 0x0000000805007388 */ /* 0x0101e80000000800 */
[----:B-----5:R0:W-:Y:S04]  /*0970*/  STS [R5+0x78], R14 ;  /* 0x0000780e05007388 */ /* 0x0201e80000000800 */
[----:B------:R0:W-:Y:S04]  /*0980*/  STS [R5+0xa0], R16 ;  /* 0x0000a01005007388 */ /* 0x0001e80000000800 */
[----:B------:R0:W-:Y:S04]  /*0990*/  STS [R5+0xc8], R18 ;  /* 0x0000c81205007388 */ /* 0x0001e80000000800 */
[----:B------:R0:W-:Y:S04]  /*09a0*/  STS [R5+0xf0], R20 ;  /* 0x0000f01405007388 */ /* 0x0001e80000000800 */
[----:B------:R0:W-:Y:S02]  /*09b0*/  STS [R5+0x118], R24 ;  /* 0x0001181805007388 */ /* 0x0001e40000000800 */
.L_x_8:
[----:B------:R-:W-:Y:S05]  /*09c0*/  @!P1 BRA `(.L_x_0) ;  /* 0x00000000008c9947 */ /* 0x000fea0003800000 */
[----:B------:R-:W-:Y:S02]  /*09d0*/  ISETP.GE.U32.AND P0, PT, R11, 0x4, PT ;  /* 0x000000040b00780c */ /* 0x000fe40003f06070 */
[----:B------:R-:W-:-:S11]  /*09e0*/  ISETP.NE.AND P1, PT, R0, RZ, PT ;  /* 0x000000ff0000720c */ /* 0x000fd60003f25270 */
[----:B------:R-:W-:Y:S05]  /*09f0*/  @!P0 BRA `(.L_x_9) ;  /* 0x00000000004c8947 */ /* 0x000fea0003800000 */
[----:B0-2---:R-:W0:Y:S01]  /*0a00*/  LDC.64 R12, c[0x0][0x390] ;  /* 0x0000e400ff0c7b82 */ /* 0x005e220000000a00 */
[C---:B------:R-:W-:Y:S01]  /*0a10*/  IADD3 R7, P0, PT, R3.reuse, R4, RZ ;  /* 0x0000000403077210 */ /* 0x040fe20007f1e0ff */
[----:B-1----:R-:W-:-:S03]  /*0a20*/  IMAD.IADD R5, R3, 0x1, R4 ;  /* 0x0000000103057824 */ /* 0x002fc600078e0204 */
[----:B------:R-:W-:-:S03]  /*0a30*/  IADD3.X R10, PT, PT, RZ, RZ, RZ, P0, !PT ;  /* 0x000000ffff0a7210 */ /* 0x000fc600007fe4ff */
[----:B------:R-:W1:Y:S01]  /*0a40*/  LDC.64 R8, c[0x0][0x390] ;  /* 0x0000e400ff087b82 */ /* 0x000e620000000a00 */
[----:B0-----:R-:W-:-:S04]  /*0a50*/  LEA R6, P0, R7, R12, 0x2 ;  /* 0x0000000c07067211 */ /* 0x001fc800078010ff */
[----:B------:R-:W-:Y:S01]  /*0a60*/  LEA.HI.X R7, R7, R13, R10, 0x2, P0 ;  /* 0x0000000d07077211 */ /* 0x000fe200000f140a */
[----:B-1----:R-:W-:-:S04]  /*0a70*/  IMAD.WIDE.U32 R8, R5, 0x4, R8 ;  /* 0x0000000405087825 */ /* 0x002fc800078e0008 */
[----:B------:R-:W2:Y:S04]  /*0a80*/  LDG.E R10, desc[UR6][R6.64+0x4] ;  /* 0x00000406060a7981 */ /* 0x000ea8000c1e1900 */
[----:B------:R-:W3:Y:S04]  /*0a90*/  LDG.E R12, desc[UR6][R6.64+0x8] ;  /* 0x00000806060c7981 */ /* 0x000ee8000c1e1900 */
[----:B------:R-:W4:Y:S04]  /*0aa0*/  LDG.E R8, desc[UR6][R8.64] ;  /* 0x0000000608087981 */ /* 0x000f28000c1e1900 */
[----:B------:R-:W5:Y:S01]  /*0ab0*/  LDG.E R14, desc[UR6][R6.64+0xc] ;  /* 0x00000c06060e7981 */ /* 0x000f62000c1e1900 */
[----:B------:R-:W-:-:S04]  /*0ac0*/  IMAD R5, R4, 0x24, R2 ;  /* 0x0000002404057824 */ /* 0x000fc800078e0202 */
[C---:B------:R-:W-:Y:S02]  /*0ad0*/  IMAD R5, R4.reuse, 0x4, R5 ;  /* 0x0000000404057824 */ /* 0x040fe400078e0205 */
[----:B------:R-:W-:-:S03]  /*0ae0*/  VIADD R4, R4, 0x4 ;  /* 0x0000000404047836 */ /* 0x000fc60000000000 */
[----:B--2---:R0:W-:Y:S04]  /*0af0*/  STS [R5+0x28], R10 ;  /* 0x0000280a05007388 */ /* 0x0041e80000000800 */
[----:B---3--:R0:W-:Y:S04]  /*0b00*/  STS [R5+0x50], R12 ;  /* 0x0000500c05007388 */ /* 0x0081e80000000800 */
[----:B----4-:R0:W-:Y:S04]  /*0b10*/  STS [R5], R8 ;  /* 0x0000000805007388 */ /* 0x0101e80000000800 */
[----:B-----5:R0:W-:Y:S02]  /*0b20*/  STS [R5+0x78], R14 ;  /* 0x0000780e05007388 */ /* 0x0201e40000000800 */
.L_x_9:
[----:B------:R-:W-:Y:S05]  /*0b30*/  @!P1 BRA `(.L_x_0) ;  /* 0x0000000000309947 */ /* 0x000fea0003800000 */
[----:B0-2---:R-:W0:Y:S01]  /*0b40*/  LDC.64 R8, c[0x0][0x390] ;  /* 0x0000e400ff087b82 */ /* 0x005e220000000a00 */
[----:B------:R-:W-:-:S05]  /*0b50*/  UMOV UR4, URZ ;  /* 0x000000ff00047c82 */ /* 0x000fca0008000000 */
.L_x_10:
[----:B------:R-:W-:-:S04]  /*0b60*/  IMAD.IADD R7, R3, 0x1, R4 ;  /* 0x0000000103077824 */ /* 0x000fc800078e0204 */
[----:B0--3--:R-:W-:-:S06]  /*0b70*/  IMAD.WIDE.U32 R6, R7, 0x4, R8 ;  /* 0x0000000407067825 */ /* 0x009fcc00078e0008 */
[----:B------:R-:W2:Y:S01]  /*0b80*/  LDG.E R6, desc[UR6][R6.64] ;  /* 0x0000000606067981 */ /* 0x000ea2000c1e1900 */
[----:B-1----:R-:W-:Y:S01]  /*0b90*/  IMAD R5, R4, 0x24, R2 ;  /* 0x0000002404057824 */ /* 0x002fe200078e0202 */
[----:B------:R-:W-:-:S04]  /*0ba0*/  UIADD3 UR4, UPT, UPT, UR4, 0x1, URZ ;  /* 0x0000000104047890 */ /* 0x000fc8000fffe0ff */
[C---:B------:R-:W-:Y:S01]  /*0bb0*/  LEA R5, R4.reuse, R5, 0x2 ;  /* 0x0000000504057211 */ /* 0x040fe200078e10ff */
[----:B------:R-:W-:Y:S01]  /*0bc0*/  VIADD R4, R4, 0x1 ;  /* 0x0000000104047836 */ /* 0x000fe20000000000 */
[----:B------:R-:W-:-:S03]  /*0bd0*/  ISETP.NE.AND P0, PT, R0, UR4, PT ;  /* 0x0000000400007c0c */ /* 0x000fc6000bf05270 */
[----:B--2---:R3:W-:Y:S10]  /*0be0*/  STS [R5], R6 ;  /* 0x0000000605007388 */ /* 0x0047f40000000800 */
[----:B------:R-:W-:Y:S05]  /*0bf0*/  @P0 BRA `(.L_x_10) ;  /* 0xfffffffc00d80947 */ /* 0x000fea000383ffff */
.L_x_0:
[C---:B------:R-:W-:Y:S01]  /*0c00*/  ISETP.GE.AND P0, PT, R22.reuse, 0x2, PT ;  /* 0x000000021600780c */ /* 0x040fe20003f06270 */
[----:B------:R-:W-:-:S12]  /*0c10*/  VIADD R0, R22, 0xffffffff ;  /* 0xffffffff16007836 */ /* 0x000fd80000000000 */
[----:B------:R-:W-:Y:S05]  /*0c20*/  @!P0 BRA `(.L_x_11) ;  /* 0x0000000400d08947 */ /* 0x000fea0003800000 */
[----:B------:R-:W-:Y:S01]  /*0c30*/  VIADD R2, R22, 0xfffffffe ;  /* 0xfffffffe16027836 */ /* 0x000fe20000000000 */
[----:B--2---:R-:W-:Y:S01]  /*0c40*/  LOP3.LUT R23, R0, 0x7, RZ, 0xc0, !PT ;  /* 0x0000000700177812 */ /* 0x004fe200078ec0ff */
[----:B------:R-:W-:-:S03]  /*0c50*/  IMAD R3, R22, UR5, RZ ;  /* 0x0000000516037c24 */ /* 0x000fc6000f8e02ff */
[----:B------:R-:W-:Y:S01]  /*0c60*/  ISETP.GE.U32.AND P0, PT, R2, 0x7, PT ;  /* 0x000000070200780c */ /* 0x000fe20003f06070 */
[----:B------:R-:W-:Y:S01]  /*0c70*/  HFMA2 R2, -RZ, RZ, 0, 0 ;  /* 0x00000000ff027431 */ /* 0x000fe200000001ff */
[----:B------:R-:W-:Y:S01]  /*0c80*/  ISETP.NE.AND P1, PT, R23, RZ, PT ;  /* 0x000000ff1700720c */ /* 0x000fe20003f25270 */
[----:B------:R-:W-:-:S10]  /*0c90*/  IMAD.SHL.U32 R3, R3, 0x2, RZ ;  /* 0x0000000203037824 */ /* 0x000fd400078e00ff */
[----:B------:R-:W-:Y:S05]  /*0ca0*/  @!P0 BRA `(.L_x_12) ;  /* 0x0000000000b48947 */ /* 0x000fea0003800000 */
[----:B01-3--:R-:W0:Y:S01]  /*0cb0*/  S2R R5, SR_CgaCtaId ;  /* 0x0000000000057919 */ /* 0x00be220000008800 */
[----:B------:R-:W-:Y:S01]  /*0cc0*/  MOV R6, 0x400 ;  /* 0x0000040000067802 */ /* 0x000fe20000000f00 */
[----:B------:R-:W-:Y:S01]  /*0cd0*/  IMAD.MOV.U32 R7, RZ, RZ, RZ ;  /* 0x000000ffff077224 */ /* 0x000fe200078e00ff */
[----:B------:R-:W-:Y:S02]  /*0ce0*/  LOP3.LUT R2, R0, 0xfffffff8, RZ, 0xc0, !PT ;  /* 0xfffffff800027812 */ /* 0x000fe400078ec0ff */
[----:B0-----:R-:W-:-:S07]  /*0cf0*/  LEA R6, R5, R6, 0x18 ;  /* 0x0000000605067211 */ /* 0x001fce00078ec0ff */
.L_x_13:
[----:B------:R-:W0:Y:S01]  /*0d00*/  LDC.64 R4, c[0x0][0x398] ;  /* 0x0000e600ff047b82 */ /* 0x000e220000000a00 */
[----:B--2---:R-:W-:-:S04]  /*0d10*/  IMAD R9, R7, 0x2, R3 ;  /* 0x0000000207097824 */ /* 0x004fc800078e0203 */
[----:B0-----:R-:W-:-:S05]  /*0d20*/  IMAD.WIDE R4, R9, 0x4, R4 ;  /* 0x0000000409047825 */ /* 0x001fca00078e0204 */
        /* <DEDUP_REMOVED lines=20> */
[----:B--2---:R2:W-:Y:S04]  /*0e70*/  STS [R9+0x4], R8 ;  /* 0x0000040809007388 */ /* 0x0045e80000000800 */
        /* <DEDUP_REMOVED lines=16> */
.L_x_12:
[----:B------:R-:W-:Y:S05]  /*0f80*/  @!P1 BRA `(.L_x_11) ;  /* 0x0000000000f89947 */ /* 0x000fea0003800000 */
[----:B------:R-:W-:Y:S02]  /*0f90*/  ISETP.GE.U32.AND P0, PT, R23, 0x4, PT ;  /* 0x000000041700780c */ /* 0x000fe40003f06070 */
[----:B--2---:R-:W-:-:S04]  /*0fa0*/  LOP3.LUT R9, R0, 0x3, RZ, 0xc0, !PT ;  /* 0x0000000300097812 */ /* 0x004fc800078ec0ff */
[----:B------:R-:W-:-:S07]  /*0fb0*/  ISETP.NE.AND P1, PT, R9, RZ, PT ;  /* 0x000000ff0900720c */ /* 0x000fce0003f25270 */
[----:B------:R-:W-:Y:S06]  /*0fc0*/  @!P0 BRA `(.L_x_14) ;  /* 0x0000000000648947 */ /* 0x000fec0003800000 */
[----:B01-3--:R-:W0:Y:S01]  /*0fd0*/  LDC.64 R4, c[0x0][0x398] ;  /* 0x0000e600ff047b82 */ /* 0x00be220000000a00 */
[----:B------:R-:W-:-:S04]  /*0fe0*/  IMAD R7, R2, 0x2, R3 ;  /* 0x0000000202077824 */ /* 0x000fc800078e0203 */
        /* <DEDUP_REMOVED lines=9> */
[----:B------:R-:W-:Y:S01]  /*1080*/  MOV R7, 0x400 ;  /* 0x0000040000077802 */ /* 0x000fe20000000f00 */
[----:B------:R-:W0:Y:S03]  /*1090*/  S2R R24, SR_CgaCtaId ;  /* 0x0000000000187919 */ /* 0x000e260000008800 */
[----:B0-----:R-:W-:-:S05]  /*10a0*/  LEA R7, R24, R7, 0x18 ;  /* 0x0000000718077211 */ /* 0x001fca00078ec0ff */
[----:B------:R-:W-:-:S04]  /*10b0*/  IMAD R7, R2, 0x24, R7 ;  /* 0x0000002402077824 */ /* 0x000fc800078e0207 */
[C---:B------:R-:W-:Y:S01]  /*10c0*/  IMAD R7, R2.reuse, 0x4, R7 ;  /* 0x0000000402077824 */ /* 0x040fe200078e0207 */
[----:B------:R-:W-:-:S04]  /*10d0*/  IADD3 R2, PT, PT, R2, 0x4, RZ ;  /* 0x0000000402027810 */ /* 0x000fc80007ffe0ff */
[----:B--2---:R2:W-:Y:S04]  /*10e0*/  STS [R7+0x4], R6 ;  /* 0x0000040607007388 */ /* 0x0045e80000000800 */
[----:B---3--:R2:W-:Y:S04]  /*10f0*/  STS [R7+0x24], R8 ;  /* 0x0000240807007388 */ /* 0x0085e80000000800 */
[----:B----4-:R2:W-:Y:S04]  /*1100*/  STS [R7+0x2c], R10 ;  /* 0x00002c0a07007388 */ /* 0x0105e80000000800 */
[----:B-----5:R2:W-:Y:S04]  /*1110*/  STS [R7+0x4c], R12 ;  /* 0x00004c0c07007388 */ /* 0x0205e80000000800 */
[----:B------:R2:W-:Y:S04]  /*1120*/  STS [R7+0x54], R14 ;  /* 0x0000540e07007388 */ /* 0x0005e80000000800 */
[----:B------:R2:W-:Y:S04]  /*1130*/  STS [R7+0x74], R16 ;  /* 0x0000741007007388 */ /* 0x0005e80000000800 */
[----:B------:R2:W-:Y:S04]  /*1140*/  STS [R7+0x7c], R18 ;  /* 0x00007c1207007388 */ /* 0x0005e80000000800 */
[----:B------:R2:W-:Y:S02]  /*1150*/  STS [R7+0x9c], R20 ;  /* 0x00009c1407007388 */ /* 0x0005e40000000800 */
.L_x_14:
[----:B------:R-:W-:Y:S05]  /*1160*/  @!P1 BRA `(.L_x_11) ;  /* 0x0000000000809947 */ /* 0x000fea0003800000 */
[----:B------:R-:W-:Y:S02]  /*1170*/  ISETP.NE.AND P0, PT, R9, 0x1, PT ;  /* 0x000000010900780c */ /* 0x000fe40003f05270 */
[----:B------:R-:W-:-:S04]  /*1180*/  LOP3.LUT R4, R0, 0x1, RZ, 0xc0, !PT ;  /* 0x0000000100047812 */ /* 0x000fc800078ec0ff */
[----:B------:R-:W-:-:S07]  /*1190*/  ISETP.NE.U32.AND P1, PT, R4, 0x1, PT ;  /* 0x000000010400780c */ /* 0x000fce0003f25070 */
[----:B--2---:R-:W2:Y:S01]  /*11a0*/  @P0 S2R R7, SR_CgaCtaId ;  /* 0x0000000000070919 */ /* 0x004ea20000008800 */
[----:B01-3--:R-:W0:Y:S01]  /*11b0*/  @P0 LDC.64 R4, c[0x0][0x398] ;  /* 0x0000e600ff040b82 */ /* 0x00be220000000a00 */
[----:B------:R-:W-:-:S07]  /*11c0*/  @P0 MOV R6, 0x400 ;  /* 0x0000040000060802 */ /* 0x000fce0000000f00 */
[----:B------:R-:W1:Y:S01]  /*11d0*/  @!P1 LDC.64 R8, c[0x0][0x398] ;  /* 0x0000e600ff089b82 */ /* 0x000e620000000a00 */
[----:B--2---:R-:W-:-:S05]  /*11e0*/  @P0 LEA R7, R7, R6, 0x18 ;  /* 0x0000000607070211 */ /* 0x004fca00078ec0ff */
[C---:B------:R-:W-:Y:S02]  /*11f0*/  @P0 IMAD R11, R2.reuse, 0x24, R7 ;  /* 0x00000024020b0824 */ /* 0x040fe400078e0207 */
[C---:B------:R-:W-:Y:S02]  /*1200*/  @P0 IMAD R7, R2.reuse, 0x2, R3 ;  /* 0x0000000202070824 */ /* 0x040fe400078e0203 */
[C---:B------:R-:W-:Y:S02]  /*1210*/  @P0 IMAD R13, R2.reuse, 0x4, R11 ;  /* 0x00000004020d0824 */ /* 0x040fe400078e020b */
[----:B------:R-:W-:Y:S02]  /*1220*/  @P0 VIADD R2, R2, 0x2 ;  /* 0x0000000202020836 */ /* 0x000fe40000000000 */
[----:B0-----:R-:W-:-:S03]  /*1230*/  @P0 IMAD.WIDE R6, R7, 0x4, R4 ;  /* 0x0000000407060825 */ /* 0x001fc600078e0204 */
[----:B------:R-:W-:Y:S02]  /*1240*/  @!P1 LEA R3, R2, R3, 0x1 ;  /* 0x0000000302039211 */ /* 0x000fe400078e08ff */
[----:B------:R-:W2:Y:S03]  /*1250*/  @P0 LDG.E R10, desc[UR6][R6.64+0x8] ;  /* 0x00000806060a0981 */ /* 0x000ea6000c1e1900 */
[----:B-1----:R-:W-:Y:S01]  /*1260*/  @!P1 IMAD.WIDE R4, R3, 0x4, R8 ;  /* 0x0000000403049825 */ /* 0x002fe200078e0208 */
[----:B------:R-:W3:Y:S04]  /*1270*/  @P0 LDG.E R12, desc[UR6][R6.64+0xc] ;  /* 0x00000c06060c0981 */ /* 0x000ee8000c1e1900 */
[----:B------:R-:W4:Y:S04]  /*1280*/  @P0 LDG.E R8, desc[UR6][R6.64+0x4] ;  /* 0x0000040606080981 */ /* 0x000f28000c1e1900 */
[----:B------:R-:W5:Y:S04]  /*1290*/  @P0 LDG.E R14, desc[UR6][R6.64+0x10] ;  /* 0x00001006060e0981 */ /* 0x000f68000c1e1900 */
[----:B------:R-:W5:Y:S04]  /*12a0*/  @!P1 LDG.E R3, desc[UR6][R4.64+0x4] ;  /* 0x0000040604039981 */ /* 0x000f68000c1e1900 */
[----:B------:R-:W5:Y:S01]  /*12b0*/  @!P1 LDG.E R11, desc[UR6][R4.64+0x8] ;  /* 0x00000806040b9981 */ /* 0x000f62000c1e1900 */
[----:B------:R-:W0:Y:S01]  /*12c0*/  @!P1 S2R R16, SR_CgaCtaId ;  /* 0x0000000000109919 */ /* 0x000e220000008800 */
[----:B------:R-:W-:-:S04]  /*12d0*/  @!P1 MOV R9, 0x400 ;  /* 0x0000040000099802 */ /* 0x000fc80000000f00 */
[----:B0-----:R-:W-:-:S05]  /*12e0*/  @!P1 LEA R9, R16, R9, 0x18 ;  /* 0x0000000910099211 */ /* 0x001fca00078ec0ff */
[----:B------:R-:W-:-:S04]  /*12f0*/  @!P1 IMAD R9, R2, 0x24, R9 ;  /* 0x0000002402099824 */ /* 0x000fc800078e0209 */
[----:B------:R-:W-:Y:S01]  /*1300*/  @!P1 IMAD R2, R2, 0x4, R9 ;  /* 0x0000000402029824 */ /* 0x000fe200078e0209 */
[----:B--2---:R0:W-:Y:S04]  /*1310*/  @P0 STS [R13+0x24], R10 ;  /* 0x0000240a0d000388 */ /* 0x0041e80000000800 */
[----:B---3--:R0:W-:Y:S04]  /*1320*/  @P0 STS [R13+0x2c], R12 ;  /* 0x00002c0c0d000388 */ /* 0x0081e80000000800 */
[----:B----4-:R0:W-:Y:S04]  /*1330*/  @P0 STS [R13+0x4], R8 ;  /* 0x000004080d000388 */ /* 0x0101e80000000800 */
[----:B-----5:R0:W-:Y:S04]  /*1340*/  @P0 STS [R13+0x4c], R14 ;  /* 0x00004c0e0d000388 */ /* 0x0201e80000000800 */
[----:B------:R0:W-:Y:S04]  /*1350*/  @!P1 STS [R2+0x4], R3 ;  /* 0x0000040302009388 */ /* 0x0001e80000000800 */
[----:B------:R0:W-:Y:S02]  /*1360*/  @!P1 STS [R2+0x24], R11 ;  /* 0x0000240b02009388 */ /* 0x0001e40000000800 */
.L_x_11:
[----:B------:R-:W-:-:S13]  /*1370*/  ISETP.GE.AND P0, PT, R22, 0x1, PT ;  /* 0x000000011600780c */ /* 0x000fda0003f06270 */
[----:B------:R-:W-:Y:S05]  /*1380*/  @!P0 BRA `(.L_x_15) ;  /* 0x0000000800e48947 */ /* 0x000fea0003800000 */
[C---:B0-----:R-:W-:Y:S01]  /*1390*/  LOP3.LUT R2, R22.reuse, 0x7, RZ, 0xc0, !PT ;  /* 0x0000000716027812 */ /* 0x041fe200078ec0ff */
[----:B-1-3--:R-:W-:Y:S01]  /*13a0*/  IMAD.MOV.U32 R5, RZ, RZ, RZ ;  /* 0x000000ffff057224 */ /* 0x00afe200078e00ff */
[C---:B------:R-:W-:Y:S02]  /*13b0*/  LOP3.LUT R3, R22.reuse, 0x3, RZ, 0xc0, !PT ;  /* 0x0000000316037812 */ /* 0x040fe400078ec0ff */
[----:B------:R-:W-:-:S07]  /*13c0*/  LOP3.LUT R4, R22, 0x7ffffff8, RZ, 0xc0, !PT ;  /* 0x7ffffff816047812 */ /* 0x000fce00078ec0ff */
.L_x_24:
[----:B0-----:R-:W0:Y:S01]  /*13d0*/  LDC R22, c[0x0][0x380] ;  /* 0x0000e000ff167b82 */ /* 0x001e220000000800 */
[----:B--2---:R-:W-:-:S05]  /*13e0*/  VIADD R6, R5, 0x1 ;  /* 0x0000000105067836 */ /* 0x004fca0000000000 */
[----:B0-----:R-:W-:-:S13]  /*13f0*/  ISETP.GE.AND P0, PT, R6, R22, PT ;  /* 0x000000160600720c */ /* 0x001fda0003f06270 */
[----:B------:R-:W-:Y:S05]  /*1400*/  @P0 BRA `(.L_x_16) ;  /* 0x0000000800b80947 */ /* 0x000fea0003800000 */
[----:B------:R-:W0:Y:S01]  /*1410*/  S2R R8, SR_CgaCtaId ;  /* 0x0000000000087919 */ /* 0x000e220000008800 */
[----:B------:R-:W1:Y:S01]  /*1420*/  LDC.64 R12, c[0x0][0x3a0] ;  /* 0x0000e800ff0c7b82 */ /* 0x000e620000000a00 */
[----:B------:R-:W-:Y:S01]  /*1430*/  MOV R7, 0x400 ;  /* 0x0000040000077802 */ /* 0x000fe20000000f00 */
[----:B------:R-:W-:Y:S01]  /*1440*/  IMAD R11, R22, UR5, R5 ;  /* 0x00000005160b7c24 */ /* 0x000fe2000f8e0205 */
[----:B------:R-:W-:-:S03]  /*1450*/  MOV R9, R6 ;  /* 0x0000000600097202 */ /* 0x000fc60000000f00 */
[----:B-1----:R-:W-:Y:S01]  /*1460*/  IMAD.WIDE.U32 R12, R11, 0x4, R12 ;  /* 0x000000040b0c7825 */ /* 0x002fe200078e000c */
[----:B0-----:R-:W-:-:S05]  /*1470*/  LEA R7, R8, R7, 0x18 ;  /* 0x0000000708077211 */ /* 0x001fca00078ec0ff */
[----:B------:R-:W-:-:S04]  /*1480*/  IMAD R8, R5, 0x24, R7 ;  /* 0x0000002405087824 */ /* 0x000fc800078e0207 */
[----:B------:R-:W-:-:S07]  /*1490*/  IMAD R10, R5, 0x4, R8 ;  /* 0x00000004050a7824 */ /* 0x000fce00078e0208 */
.L_x_23:
[----:B0-----:R-:W0:Y:S01]  /*14a0*/  LDS R15, [R10] ;  /* 0x000000000a0f7984 */ /* 0x001e220000000800 */
[----:B------:R-:W-:Y:S01]  /*14b0*/  IMAD R11, R9, 0x24, R7 ;  /* 0x00000024090b7824 */ /* 0x000fe200078e0207 */
[----:B------:R-:W-:-:S03]  /*14c0*/  ISETP.GE.U32.AND P2, PT, R0, 0x7, PT ;  /* 0x000000070000780c */ /* 0x000fc60003f46070 */
[----:B------:R-:W-:-:S06]  /*14d0*/  IMAD R14, R5, 0x4, R11 ;  /* 0x00000004050e7824 */ /* 0x000fcc00078e020b */
[----:B------:R-:W1:Y:S01]  /*14e0*/  LDS R14, [R14] ;  /* 0x000000000e0e7984 */ /* 0x000e620000000800 */
[----:B0-----:R-:W0:Y:S08]  /*14f0*/  MUFU.RCP R16, R15 ;  /* 0x0000000f00107308 */ /* 0x001e300000001000 */
[----:B-1----:R-:W1:Y:S01]  /*1500*/  FCHK P0, R14, R15 ;  /* 0x0000000f0e007302 */ /* 0x002e620000000000 */
[----:B0-----:R-:W-:-:S04]  /*1510*/  FFMA R17, -R15, R16, 1 ;  /* 0x3f8000000f117423 */ /* 0x001fc80000000110 */
[----:B------:R-:W-:-:S04]  /*1520*/  FFMA R17, R16, R17, R16 ;  /* 0x0000001110117223 */ /* 0x000fc80000000010 */
[----:B------:R-:W-:-:S04]  /*1530*/  FFMA R16, R14, R17, RZ ;  /* 0x000000110e107223 */ /* 0x000fc800000000ff */
[----:B------:R-:W-:-:S04]  /*1540*/  FFMA R18, -R15, R16, R14 ;  /* 0x000000100f127223 */ /* 0x000fc8000000010e */
[----:B------:R-:W-:Y:S01]  /*1550*/  FFMA R16, R17, R18, R16 ;  /* 0x0000001211107223 */ /* 0x000fe20000000010 */
[----:B-1----:R-:W-:Y:S06]  /*1560*/  @!P0 BRA `(.L_x_17) ;  /* 0x00000000000c8947 */ /* 0x002fec0003800000 */
[----:B------:R-:W-:-:S07]  /*1570*/  MOV R16, 0x1590 ;  /* 0x0000159000107802 */ /* 0x000fce0000000f00 */
[----:B------:R-:W-:Y:S05]  /*1580*/  CALL.REL.NOINC `($__internal_1_$__cuda_sm3x_div_rn_noftz_f32_slowpath) ;  /* 0x0000002000b87944 */ /* 0x000fea0003c00000 */
[----:B------:R-:W-:-:S07]  /*1590*/  IMAD.MOV.U32 R16, RZ, RZ, R14 ;  /* 0x000000ffff107224 */ /* 0x000fce00078e000e */
.L_x_17:
[----:B------:R0:W1:Y:S01]  /*15a0*/  F2F.F64.F32 R14, R16 ;  /* 0x00000010000e7310 */ /* 0x0000620000201800 */
[----:B------:R-:W-:Y:S01]  /*15b0*/  HFMA2 R20, -RZ, RZ, 0, 0 ;  /* 0x00000000ff147431 */ /* 0x000fe200000001ff */
[----:B------:R-:W-:Y:S06]  /*15c0*/  @!P2 BRA `(.L_x_18) ;  /* 0x0000000000fca947 */ /* 0x000fec0003800000 */
[----:B------:R-:W-:-:S07]  /*15d0*/  IMAD.MOV.U32 R20, RZ, RZ, RZ ;  /* 0x000000ffff147224 */ /* 0x000fce00078e00ff */
.L_x_19:
[C---:B--2---:R-:W-:Y:S02]  /*15e0*/  IMAD R21, R20.reuse, 0x4, R11 ;  /* 0x0000000414157824 */ /* 0x044fe400078e020b */
[C---:B------:R-:W-:Y:S01]  /*15f0*/  IMAD R22, R20.reuse, 0x4, R8 ;  /* 0x0000000414167824 */ /* 0x040fe200078e0208 */
[----:B------:R-:W-:Y:S02]  /*1600*/  IADD3 R20, PT, PT, R20, 0x8, RZ ;  /* 0x0000000814147810 */ /* 0x000fe40007ffe0ff */
[----:B------:R-:W2:Y:S02]  /*1610*/  LDS R23, [R21] ;  /* 0x0000000015177984 */ /* 0x000ea40000000800 */
[----:B------:R-:W-:Y:S02]  /*1620*/  ISETP.NE.AND P0, PT, R20, R4, PT ;  /* 0x000000041400720c */ /* 0x000fe40003f05270 */
[----:B------:R-:W0:Y:S04]  /*1630*/  LDS R24, [R22] ;  /* 0x0000000016187984 */ /* 0x000e280000000800 */
[----:B------:R-:W3:Y:S01]  /*1640*/  LDS R25, [R21+0x4] ;  /* 0x0000040015197984 */ /* 0x000ee20000000800 */
[----:B--2---:R2:W-:Y:S08]  /*1650*/  F2F.F64.F32 R18, R23 ;  /* 0x0000001700127310 */ /* 0x0045f00000201800 */
[----:B0-----:R-:W1:Y:S01]  /*1660*/  F2F.F64.F32 R16, R24 ;  /* 0x0000001800107310 */ /* 0x001e620000201800 */
[----:B--2---:R-:W-:Y:S01]  /*1670*/  LDS R23, [R21+0x8] ;  /* 0x0000080015177984 */ /* 0x004fe20000000800 */
[----:B-1----:R-:W-:-:S06]  /*1680*/  DFMA R16, -R14, R16, R18 ;  /* 0x000000100e10722b */ /* 0x002fcc0000000112 */
[----:B---3--:R0:W-:Y:S08]  /*1690*/  F2F.F64.F32 R18, R25 ;  /* 0x0000001900127310 */ /* 0x0081f00000201800 */
[----:B------:R-:W1:Y:S01]  /*16a0*/  F2F.F32.F64 R26, R16 ;  /* 0x00000010001a7310 */ /* 0x000e620000301000 */
[----:B0-----:R-:W-:Y:S04]  /*16b0*/  LDS R25, [R21+0xc] ;  /* 0x00000c0015197984 */ /* 0x001fe80000000800 */
[----:B-1----:R-:W-:Y:S04]  /*16c0*/  STS [R21], R26 ;  /* 0x0000001a15007388 */ /* 0x002fe80000000800 */
[----:B------:R-:W0:Y:S02]  /*16d0*/  LDS R27, [R22+0x4] ;  /* 0x00000400161b7984 */ /* 0x000e240000000800 */
[----:B0-----:R-:W0:Y:S02]  /*16e0*/  F2F.F64.F32 R16, R27 ;  /* 0x0000001b00107310 */ /* 0x001e240000201800 */
[----:B0-----:R-:W-:-:S06]  /*16f0*/  DFMA R16, -R14, R16, R18 ;  /* 0x000000100e10722b */ /* 0x001fcc0000000112 */
[----:B------:R0:W-:Y:S08]  /*1700*/  F2F.F64.F32 R18, R23 ;  /* 0x0000001700127310 */ /* 0x0001f00000201800 */
[----:B------:R-:W1:Y:S01]  /*1710*/  F2F.F32.F64 R28, R16 ;  /* 0x00000010001c7310 */ /* 0x000e620000301000 */
[----:B0-----:R-:W-:Y:S04]  /*1720*/  LDS R23, [R21+0x10] ;  /* 0x0000100015177984 */ /* 0x001fe80000000800 */
[----:B-1----:R-:W-:Y:S04]  /*1730*/  STS [R21+0x4], R28 ;  /* 0x0000041c15007388 */ /* 0x002fe80000000800 */
        /* <DEDUP_REMOVED lines=17> */
[----:B------:R-:W-:Y:S08]  /*1850*/  F2F.F64.F32 R18, R25 ;  /* 0x0000001900127310 */ /* 0x000ff00000201800 */
[----:B------:R-:W0:Y:S02]  /*1860*/  F2F.F32.F64 R26, R16 ;  /* 0x00000010001a7310 */ /* 0x000e240000301000 */
[----:B0-----:R-:W-:Y:S04]  /*1870*/  STS [R21+0x10], R26 ;  /* 0x0000101a15007388 */ /* 0x001fe80000000800 */
        /* <DEDUP_REMOVED lines=8> */
[C---:B0-----:R-:W-:Y:S01]  /*1900*/  DFMA R16, -R14.reuse, R16, R18 ;  /* 0x000000100e10722b */ /* 0x041fe20000000112 */
[----:B------:R-:W0:Y:S05]  /*1910*/  LDS R18, [R21+0x1c] ;  /* 0x00001c0015127984 */ /* 0x000e2a0000000800 */
[----:B------:R-:W1:Y:S02]  /*1920*/  F2F.F32.F64 R26, R16 ;  /* 0x00000010001a7310 */ /* 0x000e640000301000 */
[----:B-1----:R-:W-:Y:S04]  /*1930*/  STS [R21+0x18], R26 ;  /* 0x0000181a15007388 */ /* 0x002fe80000000800 */
[----:B------:R-:W1:Y:S02]  /*1940*/  LDS R25, [R22+0x1c] ;  /* 0x00001c0016197984 */ /* 0x000e640000000800 */
[----:B0-----:R-:W-:Y:S08]  /*1950*/  F2F.F64.F32 R18, R18 ;  /* 0x0000001200127310 */ /* 0x001ff00000201800 */
[----:B-1----:R-:W0:Y:S02]  /*1960*/  F2F.F64.F32 R16, R25 ;  /* 0x0000001900107310 */ /* 0x002e240000201800 */
[----:B0-----:R-:W-:-:S06]  /*1970*/  DFMA R16, -R14, R16, R18 ;  /* 0x000000100e10722b */ /* 0x001fcc0000000112 */
[----:B------:R-:W0:Y:S02]  /*1980*/  F2F.F32.F64 R28, R16 ;  /* 0x00000010001c7310 */ /* 0x000e240000301000 */
[----:B0-----:R2:W-:Y:S01]  /*1990*/  STS [R21+0x1c], R28 ;  /* 0x00001c1c15007388 */ /* 0x0015e20000000800 */
[----:B------:R-:W-:Y:S05]  /*19a0*/  @P0 BRA `(.L_x_19) ;  /* 0xfffffffc000c0947 */ /* 0x000fea000383ffff */
[----:B------:R-:W-:-:S07]  /*19b0*/  IMAD.MOV.U32 R20, RZ, RZ, R4 ;  /* 0x000000ffff147224 */ /* 0x000fce00078e0004 */
.L_x_18:
[----:B------:R-:W-:-:S13]  /*19c0*/  ISETP.NE.AND P0, PT, R2, RZ, PT ;  /* 0x000000ff0200720c */ /* 0x000fda0003f05270 */
[----:B------:R-:W-:Y:S05]  /*19d0*/  @!P0 BRA `(.L_x_20) ;  /* 0x00000004000c8947 */ /* 0x000fea0003800000 */
[----:B0-----:R-:W-:Y:S01]  /*19e0*/  VIADD R16, R2, 0xffffffff ;  /* 0xffffffff02107836 */ /* 0x001fe20000000000 */
[----:B------:R-:W-:-:S04]  /*19f0*/  ISETP.NE.AND P1, PT, R3, RZ, PT ;  /* 0x000000ff0300720c */ /* 0x000fc80003f25270 */
[----:B------:R-:W-:-:S13]  /*1a00*/  ISETP.GE.U32.AND P0, PT, R16, 0x3, PT ;  /* 0x000000031000780c */ /* 0x000fda0003f06070 */
[----:B------:R-:W-:Y:S05]  /*1a10*/  @!P0 BRA `(.L_x_21) ;  /* 0x00000000007c8947 */ /* 0x000fea0003800000 */
[C---:B--2---:R-:W-:Y:S01]  /*1a20*/  IMAD R21, R20.reuse, 0x4, R11 ;  /* 0x0000000414157824 */ /* 0x044fe200078e020b */
[C---:B------:R-:W-:Y:S01]  /*1a30*/  LEA R22, R20.reuse, R8, 0x2 ;  /* 0x0000000814167211 */ /* 0x040fe200078e10ff */
[----:B------:R-:W-:-:S03]  /*1a40*/  VIADD R20, R20, 0x4 ;  /* 0x0000000414147836 */ /* 0x000fc60000000000 */
[----:B------:R-:W0:Y:S04]  /*1a50*/  LDS R23, [R21] ;  /* 0x0000000015177984 */ /* 0x000e280000000800 */
[----:B------:R-:W2:Y:S04]  /*1a60*/  LDS R24, [R22] ;  /* 0x0000000016187984 */ /* 0x000ea80000000800 */
[----:B------:R-:W3:Y:S01]  /*1a70*/  LDS R25, [R21+0x4] ;  /* 0x0000040015197984 */ /* 0x000ee20000000800 */
[----:B0-----:R0:W-:Y:S08]  /*1a80*/  F2F.F64.F32 R18, R23 ;  /* 0x0000001700127310 */ /* 0x0011f00000201800 */
[----:B--2---:R-:W1:Y:S01]  /*1a90*/  F2F.F64.F32 R16, R24 ;  /* 0x0000001800107310 */ /* 0x004e620000201800 */
[----:B0-----:R-:W-:Y:S01]  /*1aa0*/  LDS R23, [R21+0x8] ;  /* 0x0000080015177984 */ /* 0x001fe20000000800 */
[----:B-1----:R-:W-:-:S06]  /*1ab0*/  DFMA R16, -R14, R16, R18 ;  /* 0x000000100e10722b */ /* 0x002fcc0000000112 */
[----:B------:R-:W0:Y:S08]  /*1ac0*/  F2F.F32.F64 R26, R16 ;  /* 0x00000010001a7310 */ /* 0x000e300000301000 */
[----:B---3--:R-:W-:Y:S01]  /*1ad0*/  F2F.F64.F32 R16, R25 ;  /* 0x0000001900107310 */ /* 0x008fe20000201800 */
[----:B0-----:R-:W-:Y:S04]  /*1ae0*/  STS [R21], R26 ;  /* 0x0000001a15007388 */ /* 0x001fe80000000800 */
[----:B------:R-:W0:Y:S03]  /*1af0*/  LDS R27, [R22+0x4] ;  /* 0x00000400161b7984 */ /* 0x000e260000000800 */
[----:B0-----:R-:W0:Y:S02]  /*1b00*/  F2F.F64.F32 R18, R27 ;  /* 0x0000001b00127310 */ /* 0x001e240000201800 */
[----:B0-----:R-:W-:-:S06]  /*1b10*/  DFMA R16, -R14, R18, R16 ;  /* 0x000000120e10722b */ /* 0x001fcc0000000110 */
[----:B------:R-:W0:Y:S08]  /*1b20*/  F2F.F32.F64 R28, R16 ;  /* 0x00000010001c7310 */ /* 0x000e300000301000 */
[----:B------:R-:W-:Y:S01]  /*1b30*/  F2F.F64.F32 R16, R23 ;  /* 0x0000001700107310 */ /* 0x000fe20000201800 */
[----:B0-----:R-:W-:Y:S04]  /*1b40*/  STS [R21+0x4], R28 ;  /* 0x0000041c15007388 */ /* 0x001fe80000000800 */
[----:B------:R-:W0:Y:S03]  /*1b50*/  LDS R24, [R22+0x8] ;  /* 0x0000080016187984 */ /* 0x000e260000000800 */
        /* <DEDUP_REMOVED lines=10> */
[----:B0-----:R0:W-:Y:S03]  /*1c00*/  STS [R21+0xc], R28 ;  /* 0x00000c1c15007388 */ /* 0x0011e60000000800 */
.L_x_21:
[----:B------:R-:W-:Y:S05]  /*1c10*/  @!P1 BRA `(.L_x_20) ;  /* 0x00000000007c9947 */ /* 0x000fea0003800000 */
[----:B------:R-:W3:Y:S01]  /*1c20*/  LDCU UR4, c[0x0][0x380] ;  /* 0x00007000ff0477ac */ /* 0x000ee20008000800 */
[----:B------:R-:W-:Y:S01]  /*1c30*/  ISETP.NE.AND P0, PT, R3, 0x1, PT ;  /* 0x000000010300780c */ /* 0x000fe20003f05270 */
[----:B---3--:R-:W-:-:S12]  /*1c40*/  ULOP3.LUT UP0, URZ, UR4, 0x1, URZ, 0xc0, !UPT ;  /* 0x0000000104ff7892 */ /* 0x008fd8000f80c0ff */
[----:B------:R-:W-:Y:S05]  /*1c50*/  @!P0 BRA `(.L_x_22) ;  /* 0x0000000000448947 */ /* 0x000fea0003800000 */
[C---:B0-2---:R-:W-:Y:S02]  /*1c60*/  IMAD R21, R20.reuse, 0x4, R11 ;  /* 0x0000000414157824 */ /* 0x045fe400078e020b */
[C---:B------:R-:W-:Y:S01]  /*1c70*/  IMAD R27, R20.reuse, 0x4, R8 ;  /* 0x00000004141b7824 */ /* 0x040fe200078e0208 */
[----:B------:R-:W-:Y:S02]  /*1c80*/  IADD3 R20, PT, PT, R20, 0x2, RZ ;  /* 0x0000000214147810 */ /* 0x000fe40007ffe0ff */
[----:B------:R-:W0:Y:S04]  /*1c90*/  LDS R24, [R21] ;  /* 0x0000000015187984 */ /* 0x000e280000000800 */
[----:B------:R-:W2:Y:S01]  /*1ca0*/  LDS R25, [R27] ;  /* 0x000000001b197984 */ /* 0x000ea20000000800 */
[----:B0-----:R-:W-:Y:S08]  /*1cb0*/  F2F.F64.F32 R18, R24 ;  /* 0x0000001800127310 */ /* 0x001ff00000201800 */
[----:B--2---:R-:W1:Y:S02]  /*1cc0*/  F2F.F64.F32 R16, R25 ;  /* 0x0000001900107310 */ /* 0x004e640000201800 */
[C---:B-1----:R-:W-:Y:S01]  /*1cd0*/  DFMA R22, -R14.reuse, R16, R18 ;  /* 0x000000100e16722b */ /* 0x042fe20000000112 */
[----:B------:R-:W0:Y:S09]  /*1ce0*/  LDS R18, [R21+0x4] ;  /* 0x0000040015127984 */ /* 0x000e320000000800 */
[----:B------:R-:W1:Y:S02]  /*1cf0*/  F2F.F32.F64 R22, R22 ;  /* 0x0000001600167310 */ /* 0x000e640000301000 */
[----:B-1----:R-:W-:Y:S04]  /*1d00*/  STS [R21], R22 ;  /* 0x0000001615007388 */ /* 0x002fe80000000800 */
[----:B------:R-:W1:Y:S02]  /*1d10*/  LDS R26, [R27+0x4] ;  /* 0x000004001b1a7984 */ /* 0x000e640000000800 */
[----:B0-----:R-:W-:Y:S08]  /*1d20*/  F2F.F64.F32 R18, R18 ;  /* 0x0000001200127310 */ /* 0x001ff00000201800 */
[----:B-1----:R-:W0:Y:S02]  /*1d30*/  F2F.F64.F32 R16, R26 ;  /* 0x0000001a00107310 */ /* 0x002e240000201800 */
[----:B0-----:R-:W-:-:S10]  /*1d40*/  DFMA R16, -R14, R16, R18 ;  /* 0x000000100e10722b */ /* 0x001fd40000000112 */
[----:B------:R-:W0:Y:S02]  /*1d50*/  F2F.F32.F64 R16, R16 ;  /* 0x0000001000107310 */ /* 0x000e240000301000 */
[----:B0-----:R3:W-:Y:S02]  /*1d60*/  STS [R21+0x4], R16 ;  /* 0x0000041015007388 */ /* 0x0017e40000000800 */
.L_x_22:
[----:B------:R-:W-:Y:S05]  /*1d70*/  BRA.U !UP0, `(.L_x_20) ;  /* 0x0000000108247547 */ /* 0x000fea000b800000 */
[C---:B0-23--:R-:W-:Y:S02]  /*1d80*/  IMAD R21, R20.reuse, 0x4, R8 ;  /* 0x0000000414157824 */ /* 0x04dfe400078e0208 */
[----:B------:R-:W-:-:S04]  /*1d90*/  IMAD R11, R20, 0x4, R11 ;  /* 0x00000004140b7824 */ /* 0x000fc800078e020b */
[----:B------:R-:W0:Y:S04]  /*1da0*/  LDS R21, [R21] ;  /* 0x0000000015157984 */ /* 0x000e280000000800 */
[----:B------:R-:W2:Y:S01]  /*1db0*/  LDS R18, [R11] ;  /* 0x000000000b127984 */ /* 0x000ea20000000800 */
[----:B0-----:R-:W-:Y:S08]  /*1dc0*/  F2F.F64.F32 R16, R21 ;  /* 0x0000001500107310 */ /* 0x001ff00000201800 */
[----:B--2---:R-:W1:Y:S02]  /*1dd0*/  F2F.F64.F32 R18, R18 ;  /* 0x0000001200127310 */ /* 0x004e640000201800 */
[----:B-1----:R-:W-:-:S10]  /*1de0*/  DFMA R16, -R14, R16, R18 ;  /* 0x000000100e10722b */ /* 0x002fd40000000112 */
[----:B------:R-:W0:Y:S02]  /*1df0*/  F2F.F32.F64 R16, R16 ;  /* 0x0000001000107310 */ /* 0x000e240000301000 */
[----:B0-----:R4:W-:Y:S02]  /*1e00*/  STS [R11], R16 ;  /* 0x000000100b007388 */ /* 0x0019e40000000800 */
.L_x_20:
[----:B------:R-:W4:Y:S08]  /*1e10*/  LDC R22, c[0x0][0x380] ;  /* 0x0000e000ff167b82 */ /* 0x000f300000000800 */
[----:B0-23--:R-:W0:Y:S01]  /*1e20*/  LDC.64 R20, c[0x0][0x3a0] ;  /* 0x0000e800ff147b82 */ /* 0x00de220000000a00 */
[----:B----4-:R-:W-:-:S04]  /*1e30*/  IMAD R11, R22, UR5, R9 ;  /* 0x00000005160b7c24 */ /* 0x010fc8000f8e0209 */
[----:B0-----:R-:W-:Y:S02]  /*1e40*/  IMAD.WIDE.U32 R20, R11, 0x4, R20 ;  /* 0x000000040b147825 */ /* 0x001fe400078e0014 */
[----:B------:R-:W2:Y:S04]  /*1e50*/  LDG.E R11, desc[UR6][R12.64] ;  /* 0x000000060c0b7981 */ /* 0x000ea8000c1e1900 */
[----:B------:R-:W3:Y:S01]  /*1e60*/  LDG.E R18, desc[UR6][R20.64] ;  /* 0x0000000614127981 */ /* 0x000ee2000c1e1900 */
[----:B------:R-:W-:-:S05]  /*1e70*/  VIADD R9, R9, 0x1 ;  /* 0x0000000109097836 */ /* 0x000fca0000000000 */
[----:B------:R-:W-:Y:S01]  /*1e80*/  ISETP.NE.AND P0, PT, R9, R22, PT ;  /* 0x000000160900720c */ /* 0x000fe20003f05270 */
[----:B--2---:R-:W-:Y:S08]  /*1e90*/  F2F.F64.F32 R16, R11 ;  /* 0x0000000b00107310 */ /* 0x004ff00000201800 */
[----:B---3--:R-:W1:Y:S02]  /*1ea0*/  F2F.F64.F32 R18, R18 ;  /* 0x0000001200127310 */ /* 0x008e640000201800 */
[----:B-1----:R-:W-:-:S10]  /*1eb0*/  DFMA R16, -R14, R16, R18 ;  /* 0x000000100e10722b */ /* 0x002fd40000000112 */
[----:B------:R-:W0:Y:S02]  /*1ec0*/  F2F.F32.F64 R17, R16 ;  /* 0x0000001000117310 */ /* 0x000e240000301000 */
[----:B0-----:R0:W-:Y:S01]  /*1ed0*/  STG.E desc[UR6][R20.64], R17 ;  /* 0x0000001114007986 */ /* 0x0011e2000c101906 */
[----:B------:R-:W-:Y:S05]  /*1ee0*/  @P0 BRA `(.L_x_23) ;  /* 0xfffffff4006c0947 */ /* 0x000fea000383ffff */
.L_x_16:
[----:B------:R-:W-:Y:S02]  /*1ef0*/  ISETP.NE.AND P0, PT, R6, R22, PT ;  /* 0x000000160600720c */ /* 0x000fe40003f05270 */
[----:B------:R-:W-:-:S11]  /*1f00*/  MOV R5, R6 ;  /* 0x0000000600057202 */ /* 0x000fd60000000f00 */
[----:B------:R-:W-:Y:S05]  /*1f10*/  @P0 BRA `(.L_x_24) ;  /* 0xfffffff4002c0947 */ /* 0x000fea000383ffff */
.L_x_15:
[----:B------:R-:W-:Y:S01]  /*1f20*/  BAR.SYNC.DEFER_BLOCKING 0x0 ;  /* 0x0000000000007b1d */ /* 0x000fe20000010000 */
[----:B------:R-:W-:-:S13]  /*1f30*/  ISETP.GE.AND P0, PT, R22, 0x1, PT ;  /* 0x000000011600780c */ /* 0x000fda0003f06270 */
[----:B------:R-:W-:Y:S05]  /*1f40*/  @!P0 EXIT ;  /* 0x000000000000894d */ /* 0x000fea0003800000 */
[----:B------:R-:W4:Y:S01]  /*1f50*/  S2R R4, SR_CgaCtaId ;  /* 0x0000000000047919 */ /* 0x000f220000008800 */
[----:B------:R-:W2:Y:S01]  /*1f60*/  LDC R0, c[0x0][0x380] ;  /* 0x0000e000ff007b82 */ /* 0x000ea20000000800 */
[----:B0-----:R-:W-:Y:S01]  /*1f70*/  MOV R3, 0x400 ;  /* 0x0000040000037802 */ /* 0x001fe20000000f00 */
[----:B------:R-:W-:Y:S01]  /*1f80*/  IMAD R2, R22, UR5, RZ ;  /* 0x0000000516027c24 */ /* 0x000fe2000f8e02ff */
[----:B-1-3--:R-:W-:Y:S01]  /*1f90*/  PRMT R5, RZ, 0x7610, R5 ;  /* 0x00007610ff057816 */ /* 0x00afe20000000005 */
[----:B------:R-:W-:Y:S01]  /*1fa0*/  UMOV UR4, URZ ;  /* 0x000000ff00047c82 */ /* 0x000fe20008000000 */
[----:B----4-:R-:W-:Y:S02]  /*1fb0*/  LEA R3, R4, R3, 0x18 ;  /* 0x0000000304037211 */ /* 0x010fe400078ec0ff */
[----:B------:R-:W-:-:S07]  /*1fc0*/  PRMT R4, RZ, 0x7610, R4 ;  /* 0x00007610ff047816 */ /* 0x000fce0000000004 */
.L_x_31:
[----:B0-----:R-:W0:Y:S01]  /*1fd0*/  LDCU UR8, c[0x0][0x380] ;  /* 0x00007000ff0877ac */ /* 0x001e220008000800 */
[C---:B--2---:R-:W-:Y:S01]  /*1fe0*/  VIADD R8, R0.reuse, 0xffffffff ;  /* 0xffffffff00087836 */ /* 0x044fe20000000000 */
[----:B------:R-:W-:Y:S01]  /*1ff0*/  MOV R7, R0 ;  /* 0x0000000000077202 */ /* 0x000fe20000000f00 */
[----:B------:R-:W-:Y:S01]  /*2000*/  IMAD R6, R0, 0x24, R3 ;  /* 0x0000002400067824 */ /* 0x000fe200078e0203 */
[----:B------:R-:W-:Y:S01]  /*2010*/  UMOV UR5, UR4 ;  /* 0x0000000400057c82 */ /* 0x000fe20008000000 */
[----:B------:R-:W-:Y:S01]  /*2020*/  UIADD3 UR4, UPT, UPT, UR4, 0x1, URZ ;  /* 0x0000000104047890 */ /* 0x000fe2000fffe0ff */
[----:B------:R-:W-:Y:S01]  /*2030*/  VIADD R4, R4, 0x1 ;  /* 0x0000000104047836 */ /* 0x000fe20000000000 */
[----:B------:R-:W-:Y:S01]  /*2040*/  CS2R R26, SRZ ;  /* 0x00000000001a7805 */ /* 0x000fe2000001ff00 */
[----:B------:R-:W-:Y:S02]  /*2050*/  VIADD R5, R5, 0x1 ;  /* 0x0000000105057836 */ /* 0x000fe40000000000 */
[----:B------:R-:W-:Y:S01]  /*2060*/  IMAD.MOV.U32 R0, RZ, RZ, R8 ;  /* 0x000000ffff007224 */ /* 0x000fe200078e0008 */
[----:B0-----:R-:W-:-:S13]  /*2070*/  ISETP.GE.U32.AND P0, PT, R8, UR8, PT ;  /* 0x0000000808007c0c */ /* 0x001fda000bf06070 */
[----:B------:R-:W-:Y:S05]  /*2080*/  @P0 BRA `(.L_x_25) ;  /* 0x0000000c00f80947 */ /* 0x000fea0003800000 */
[----:B------:R-:W-:Y:S01]  /*2090*/  UISETP.GE.U32.AND UP0, UPT, UR5, 0xf, UPT ;  /* 0x0000000f0500788c */ /* 0x000fe2000bf06070 */
[----:B------:R-:W-:Y:S01]  /*20a0*/  IMAD.MOV.U32 R8, RZ, RZ, R0 ;  /* 0x000000ffff087224 */ /* 0x000fe200078e0000 */
[----:B------:R-:W-:-:S07]  /*20b0*/  CS2R R26, SRZ ;  /* 0x00000000001a7805 */ /* 0x000fce000001ff00 */
[----:B------:R-:W-:Y:S05]  /*20c0*/  BRA.U !UP0, `(.L_x_26) ;  /* 0x0000000508d87547 */ /* 0x000fea000b800000 */
[----:B------:R-:W0:Y:S01]  /*20d0*/  LDC.64 R12, c[0x0][0x388] ;  /* 0x0000e200ff0c7b82 */ /* 0x000e220000000a00 */
[C---:B------:R-:W-:Y:S01]  /*20e0*/  IMAD R10, R7.reuse, 0x28, R3 ;  /* 0x00000028070a7824 */ /* 0x040fe200078e0203 */
[----:B------:R-:W-:Y:S01]  /*20f0*/  ULOP3.LUT UR5, UR4, 0xfffffff0, URZ, 0xc0, !UPT ;  /* 0xfffffff004057892 */ /* 0x000fe2000f8ec0ff */
[----:B------:R-:W-:Y:S01]  /*2100*/  IADD3 R8, PT, PT, R7, 0x6, RZ ;  /* 0x0000000607087810 */ /* 0x000fe20007ffe0ff */
[----:B------:R-:W-:Y:S01]  /*2110*/  IMAD.IADD R9, R2, 0x1, R7 ;  /* 0x0000000102097824 */ /* 0x000fe200078e0207 */
[----:B------:R-:W-:Y:S01]  /*2120*/  CS2R R26, SRZ ;  /* 0x00000000001a7805 */ /* 0x000fe2000001ff00 */
[----:B------:R-:W-:Y:S01]  /*2130*/  VIADD R10, R10, 0xfffffff8 ;  /* 0xfffffff80a0a7836 */ /* 0x000fe20000000000 */
[----:B------:R-:W-:-:S12]  /*2140*/  UIADD3 UR5, UPT, UPT, -UR5, URZ, URZ ;  /* 0x000000ff05057290 */ /* 0x000fd8000fffe1ff */
.L_x_27:
[----:B------:R-:W-:-:S05]  /*2150*/  IADD3 R23, PT, PT, R9, -0x1, RZ ;  /* 0xffffffff09177810 */ /* 0x000fca0007ffe0ff */
[----:B0-----:R-:W-:-:S06]  /*2160*/  IMAD.WIDE.U32 R22, R23, 0x4, R12 ;  /* 0x0000000417167825 */ /* 0x001fcc00078e000c */
[----:B------:R-:W2:Y:S01]  /*2170*/  LDG.E R22, desc[UR6][R22.64] ;  /* 0x0000000616167981 */ /* 0x000ea2000c1e1900 */
[----:B------:R-:W-:-:S05]  /*2180*/  IMAD.WIDE.U32 R16, R9, 0x4, R12 ;  /* 0x0000000409107825 */ /* 0x000fca00078e000c */
[----:B------:R-:W3:Y:S01]  /*2190*/  LDG.E R19, desc[UR6][R16.64] ;  /* 0x0000000610137981 */ /* 0x000ee2000c1e1900 */
[C---:B------:R-:W-:Y:S02]  /*21a0*/  VIADD R25, R9.reuse, 0x1 ;  /* 0x0000000109197836 */ /* 0x040fe40000000000 */
[----:B------:R-:W-:Y:S02]  /*21b0*/  VIADD R15, R9, 0x2 ;  /* 0x00000002090f7836 */ /* 0x000fe40000000000 */
[----:B------:R-:W-:-:S04]  /*21c0*/  IMAD.WIDE.U32 R24, R25, 0x4, R12 ;  /* 0x0000000419187825 */ /* 0x000fc800078e000c */
[----:B------:R-:W-:Y:S02]  /*21d0*/  IMAD.WIDE.U32 R14, R15, 0x4, R12 ;  /* 0x000000040f0e7825 */ /* 0x000fe400078e000c */
[----:B------:R-:W4:Y:S04]  /*21e0*/  LDG.E R24, desc[UR6][R24.64] ;  /* 0x0000000618187981 */ /* 0x000f28000c1e1900 */
[----:B------:R0:W5:Y:S01]  /*21f0*/  LDG.E R21, desc[UR6][R14.64] ;  /* 0x000000060e157981 */ /* 0x000162000c1e1900 */
[----:B------:R-:W-:-:S05]  /*2200*/  IADD3 R11, PT, PT, R9, 0x3, RZ ;  /* 0x00000003090b7810 */ /* 0x000fca0007ffe0ff */
[----:B0-----:R-:W-:-:S05]  /*2210*/  IMAD.WIDE.U32 R14, R11, 0x4, R12 ;  /* 0x000000040b0e7825 */ /* 0x001fca00078e000c */
[----:B------:R0:W5:Y:S01]  /*2220*/  LDG.E R18, desc[UR6][R14.64] ;  /* 0x000000060e127981 */ /* 0x000162000c1e1900 */
[C---:B------:R-:W-:Y:S02]  /*2230*/  VIADD R11, R9.reuse, 0x4 ;  /* 0x00000004090b7836 */ /* 0x040fe40000000000 */
[----:B------:R-:W-:Y:S02]  /*2240*/  VIADD R17, R9, 0x5 ;  /* 0x0000000509117836 */ /* 0x000fe40000000000 */
[----:B0-----:R-:W-:-:S05]  /*2250*/  IMAD.WIDE.U32 R14, R11, 0x4, R12 ;  /* 0x000000040b0e7825 */ /* 0x001fca00078e000c */
[----:B------:R0:W5:Y:S02]  /*2260*/  LDG.E R11, desc[UR6][R14.64] ;  /* 0x000000060e0b7981 */ /* 0x000164000c1e1900 */
[----:B0-----:R-:W-:-:S05]  /*2270*/  IMAD.WIDE.U32 R14, R17, 0x4, R12 ;  /* 0x00000004110e7825 */ /* 0x001fca00078e000c */
[----:B------:R0:W5:Y:S01]  /*2280*/  LDG.E R20, desc[UR6][R14.64] ;  /* 0x000000060e147981 */ /* 0x000162000c1e1900 */
[----:B------:R-:W-:-:S05]  /*2290*/  IADD3 R17, PT, PT, R9, 0x6, RZ ;  /* 0x0000000609117810 */ /* 0x000fca0007ffe0ff */
[----:B------:R-:W-:Y:S01]  /*22a0*/  IMAD.WIDE.U32 R16, R17, 0x4, R12 ;  /* 0x0000000411107825 */ /* 0x000fe200078e000c */
[----:B0-----:R-:W2:Y:S04]  /*22b0*/  LDS.64 R14, [R10+-0x20] ;  /* 0xffffe0000a0e7984 */ /* 0x001ea80000000a00 */
[----:B------:R0:W5:Y:S04]  /*22c0*/  LDG.E R25, desc[UR6][R16.64] ;  /* 0x0000000610197981 */ /* 0x000168000c1e1900 */
[----:B0-----:R-:W4:Y:S01]  /*22d0*/  LDS.64 R16, [R10+-0x18] ;  /* 0xffffe8000a107984 */ /* 0x001f220000000a00 */
[----:B--2---:R-:W-:-:S04]  /*22e0*/  FMUL R28, R14, R22 ;  /* 0x000000160e1c7220 */ /* 0x004fc80000400000 */
[----:B------:R-:W0:Y:S01]  /*22f0*/  F2F.F64.F32 R22, R28 ;  /* 0x0000001c00167310 */ /* 0x000e220000201800 */
[----:B---3--:R-:W-:Y:S01]  /*2300*/  FMUL R29, R19, R15 ;  /* 0x0000000f131d7220 */ /* 0x008fe20000400000 */
[----:B0-----:R-:W-:-:S06]  /*2310*/  DADD R14, R22, R26 ;  /* 0x00000000160e7229 */ /* 0x001fcc000000001a */
[----:B------:R-:W0:Y:S01]  /*2320*/  F2F.F64.F32 R22, R29 ;  /* 0x0000001d00167310 */ /* 0x000e220000201800 */
[----:B----4-:R-:W-:Y:S01]  /*2330*/  FMUL R16, R16, R24 ;  /* 0x0000001810107220 */ /* 0x010fe20000400000 */
[----:B-----5:R-:W-:Y:S01]  /*2340*/  FMUL R21, R21, R17 ;  /* 0x0000001115157220 */ /* 0x020fe20000400000 */
[----:B------:R-:W-:Y:S01]  /*2350*/  VIADD R27, R9, 0x7 ;  /* 0x00000007091b7836 */ /* 0x000fe20000000000 */
[----:B0-----:R-:W-:-:S04]  /*2360*/  DADD R22, R14, R22 ;  /* 0x000000000e167229 */ /* 0x001fc80000000016 */
[----:B------:R-:W0:Y:S01]  /*2370*/  F2F.F64.F32 R16, R16 ;  /* 0x0000001000107310 */ /* 0x000e220000201800 */
[----:B------:R-:W1:Y:S01]  /*2380*/  LDS.64 R14, [R10+-0x10] ;  /* 0xfffff0000a0e7984 */ /* 0x000e620000000a00 */
[----:B------:R-:W-:-:S04]  /*2390*/  IMAD.WIDE.U32 R26, R27, 0x4, R12 ;  /* 0x000000041b1a7825 */ /* 0x000fc800078e000c */
[C---:B------:R-:W-:Y:S01]  /*23a0*/  VIADD R24, R9.reuse, 0x8 ;  /* 0x0000000809187836 */ /* 0x040fe20000000000 */
[----:B------:R2:W3:Y:S01]  /*23b0*/  LDG.E R19, desc[UR6][R26.64] ;  /* 0x000000061a137981 */ /* 0x0004e2000c1e1900 */
[----:B------:R-:W4:Y:S01]  /*23c0*/  F2F.F64.F32 R28, R21 ;  /* 0x00000015001c7310 */ /* 0x000f220000201800 */
[----:B0-----:R-:W-:Y:S01]  /*23d0*/  DADD R22, R22, R16 ;  /* 0x0000000016167229 */ /* 0x001fe20000000010 */
[----:B--2---:R-:W-:Y:S01]  /*23e0*/  IMAD.WIDE.U32 R26, R24, 0x4, R12 ;  /* 0x00000004181a7825 */ /* 0x004fe200078e000c */
[----:B------:R-:W0:Y:S04]  /*23f0*/  LDS.64 R16, [R10+-0x8] ;  /* 0xfffff8000a107984 */ /* 0x000e280000000a00 */
[----:B------:R2:W5:Y:S02]  /*2400*/  LDG.E R24, desc[UR6][R26.64] ;  /* 0x000000061a187981 */ /* 0x000564000c1e1900 */
[----:B----4-:R-:W-:Y:S01]  /*2410*/  DADD R28, R22, R28 ;  /* 0x00000000161c7229 */ /* 0x010fe2000000001c */
[----:B-1----:R-:W-:Y:S01]  /*2420*/  FMUL R14, R14, R18 ;  /* 0x000000120e0e7220 */ /* 0x002fe20000400000 */
[----:B------:R-:W-:-:S03]  /*2430*/  IADD3 R18, PT, PT, R9, 0x9, RZ ;  /* 0x0000000909127810 */ /* 0x000fc60007ffe0ff */
[----:B------:R-:W1:Y:S02]  /*2440*/  F2F.F64.F32 R22, R14 ;  /* 0x0000000e00167310 */ /* 0x000e640000201800 */
[----:B--2---:R-:W-:-:S05]  /*2450*/  IMAD.WIDE.U32 R26, R18, 0x4, R12 ;  /* 0x00000004121a7825 */ /* 0x004fca00078e000c */
[----:B------:R2:W4:Y:S01]  /*2460*/  LDG.E R18, desc[UR6][R26.64] ;  /* 0x000000061a127981 */ /* 0x000522000c1e1900 */
[C---:B------:R-:W-:Y:S01]  /*2470*/  VIADD R21, R9.reuse, 0xb ;  /* 0x0000000b09157836 */ /* 0x040fe20000000000 */
[----:B-1----:R-:W-:Y:S01]  /*2480*/  DADD R22, R28, R22 ;  /* 0x000000001c167229 */ /* 0x002fe20000000016 */
[----:B------:R-:W-:Y:S02]  /*2490*/  VIADD R29, R9, 0xa ;  /* 0x0000000a091d7836 */ /* 0x000fe40000000000 */
[----:B------:R-:W-:Y:S02]  /*24a0*/  FMUL R28, R11, R15 ;  /* 0x0000000f0b1c7220 */ /* 0x000fe40000400000 */
[--C-:B------:R-:W-:Y:S02]  /*24b0*/  IMAD.WIDE.U32 R14, R29, 0x4, R12.reuse ;  /* 0x000000041d0e7825 */ /* 0x100fe400078e000c */
[----:B--2---:R-:W1:Y:S02]  /*24c0*/  F2F.F64.F32 R26, R28 ;  /* 0x0000001c001a7310 */ /* 0x004e640000201800 */
[----:B0-----:R-:W-:Y:S01]  /*24d0*/  FMUL R16, R16, R20 ;  /* 0x0000001410107220 */ /* 0x001fe20000400000 */
[----:B------:R0:W2:Y:S02]  /*24e0*/  LDG.E R11, desc[UR6][R14.64] ;  /* 0x000000060e0b7981 */ /* 0x0000a4000c1e1900 */
[----:B0-----:R-:W-:-:S05]  /*24f0*/  IMAD.WIDE.U32 R14, R21, 0x4, R12 ;  /* 0x00000004150e7825 */ /* 0x001fca00078e000c */
[----:B------:R0:W2:Y:S01]  /*2500*/  LDG.E R20, desc[UR6][R14.64] ;  /* 0x000000060e147981 */ /* 0x0000a2000c1e1900 */
[----:B------:R-:W-:Y:S01]  /*2510*/  IADD3 R21, PT, PT, R9, 0xc, RZ ;  /* 0x0000000c09157810 */ /* 0x000fe20007ffe0ff */
[----:B-1----:R-:W-:Y:S01]  /*2520*/  DADD R22, R22, R26 ;  /* 0x0000000016167229 */ /* 0x002fe2000000001a */
[----:B0-----:R-:W0:Y:S03]  /*2530*/  F2F.F64.F32 R14, R16 ;  /* 0x00000010000e7310 */ /* 0x001e260000201800 */
[----:B------:R-:W-:-:S04]  /*2540*/  IMAD.WIDE.U32 R26, R21, 0x4, R12 ;  /* 0x00000004151a7825 */ /* 0x000fc800078e000c */
[----:B------:R-:W-:Y:S01]  /*2550*/  VIADD R29, R9, 0xd ;  /* 0x0000000d091d7836 */ /* 0x000fe20000000000 */
[----:B------:R1:W2:Y:S01]  /*2560*/  LDG.E R21, desc[UR6][R26.64] ;  /* 0x000000061a157981 */ /* 0x0002a2000c1e1900 */
[----:B0-----:R-:W-:Y:S02]  /*2570*/  DADD R14, R22, R14 ;  /* 0x00000000160e7229 */ /* 0x001fe4000000000e */
[----:B------:R-:W-:-:S04]  /*2580*/  IMAD.WIDE.U32 R22, R29, 0x4, R12 ;  /* 0x000000041d167825 */ /* 0x000fc800078e000c */
[----:B------:R-:W-:Y:S02]  /*2590*/  VIADD R29, R9, 0xe ;  /* 0x0000000e091d7836 */ /* 0x000fe40000000000 */
[----:B------:R-:W2:Y:S02]  /*25a0*/  LDG.E R22, desc[UR6][R22.64] ;  /* 0x0000000616167981 */ /* 0x000ea4000c1e1900 */
[----:B-1----:R-:W-:-:S05]  /*25b0*/  IMAD.WIDE.U32 R26, R29, 0x4, R12 ;  /* 0x000000041d1a7825 */ /* 0x002fca00078e000c */
[----:B------:R0:W2:Y:S01]  /*25c0*/  LDG.E R23, desc[UR6][R26.64] ;  /* 0x000000061a177981 */ /* 0x0000a2000c1e1900 */
[----:B------:R-:W-:-:S03]  /*25d0*/  FMUL R28, R25, R17 ;  /* 0x00000011191c7220 */ /* 0x000fc60000400000 */
[----:B------:R-:W3:Y:S03]  /*25e0*/  LDS.64 R16, [R10] ;  /* 0x000000000a107984 */ /* 0x000ee60000000a00 */
[----:B------:R-:W1:Y:S02]  /*25f0*/  F2F.F64.F32 R28, R28 ;  /* 0x0000001c001c7310 */ /* 0x000e640000201800 */
[----:B-1----:R-:W-:Y:S01]  /*2600*/  DADD R28, R14, R28 ;  /* 0x000000000e1c7229 */ /* 0x002fe2000000001c */
[----:B------:R-:W4:Y:S01]  /*2610*/  LDS.64 R14, [R10+0x8] ;  /* 0x000008000a0e7984 */ /* 0x000f220000000a00 */
[----:B------:R-:W-:-:S04]  /*2620*/  UIADD3 UR5, UPT, UPT, UR5, 0x10, URZ ;  /* 0x0000001005057890 */ /* 0x000fc8000fffe0ff */
[----:B------:R-:W-:Y:S01]  /*2630*/  UISETP.NE.AND UP0, UPT, UR5, URZ, UPT ;  /* 0x000000ff0500728c */ /* 0x000fe2000bf05270 */
[----:B------:R-:W-:Y:S01]  /*2640*/  IADD3 R8, PT, PT, R8, 0x10, RZ ;  /* 0x0000001008087810 */ /* 0x000fe20007ffe0ff */
[----:B------:R-:W-:Y:S02]  /*2650*/  VIADD R9, R9, 0x10 ;  /* 0x0000001009097836 */ /* 0x000fe40000000000 */
[----:B---3--:R-:W-:-:S04]  /*2660*/  FMUL R16, R16, R19 ;  /* 0x0000001310107220 */ /* 0x008fc80000400000 */
[----:B0-----:R-:W0:Y:S01]  /*2670*/  F2F.F64.F32 R26, R16 ;  /* 0x00000010001a7310 */ /* 0x001e220000201800 */
[----:B-----5:R-:W-:-:S07]  /*2680*/  FMUL R17, R24, R17 ;  /* 0x0000001118117220 */ /* 0x020fce0000400000 */
[----:B------:R1:W3:Y:S02]  /*2690*/  F2F.F64.F32 R24, R17 ;  /* 0x0000001100187310 */ /* 0x0002e40000201800 */
[----:B-1----:R-:W1:Y:S01]  /*26a0*/  LDS.64 R16, [R10+0x10] ;  /* 0x000010000a107984 */ /* 0x002e620000000a00 */
[----:B0-----:R-:W-:Y:S01]  /*26b0*/  DADD R26, R28, R26 ;  /* 0x000000001c1a7229 */ /* 0x001fe2000000001a */
[----:B----4-:R-:W-:Y:S02]  /*26c0*/  FMUL R29, R14, R18 ;  /* 0x000000120e1d7220 */ /* 0x010fe40000400000 */
[----:B------:R-:W0:Y:S05]  /*26d0*/  LDS.64 R18, [R10+0x18] ;  /* 0x000018000a127984 */ /* 0x000e2a0000000a00 */
[----:B---3--:R-:W-:Y:S01]  /*26e0*/  DADD R24, R26, R24 ;  /* 0x000000001a187229 */ /* 0x008fe20000000018 */
[----:B--2---:R-:W-:-:S02]  /*26f0*/  FMUL R11, R11, R15 ;  /* 0x0000000f0b0b7220 */ /* 0x004fc40000400000 */
[----:B------:R-:W2:Y:S08]  /*2700*/  F2F.F64.F32 R14, R29 ;  /* 0x0000001d000e7310 */ /* 0x000eb00000201800 */
[----:B------:R-:W3:Y:S01]  /*2710*/  F2F.F64.F32 R26, R11 ;  /* 0x0000000b001a7310 */ /* 0x000ee20000201800 */
[----:B-1----:R-:W-:Y:S01]  /*2720*/  FMUL R20, R16, R20 ;  /* 0x0000001410147220 */ /* 0x002fe20000400000 */
[----:B--2---:R-:W-:-:S06]  /*2730*/  DADD R24, R24, R14 ;  /* 0x0000000018187229 */ /* 0x004fcc000000000e */
[----:B------:R-:W1:Y:S02]  /*2740*/  F2F.F64.F32 R14, R20 ;  /* 0x00000014000e7310 */ /* 0x000e640000201800 */
[----:B---3--:R-:W-:Y:S01]  /*2750*/  DADD R24, R24, R26 ;  /* 0x0000000018187229 */ /* 0x008fe2000000001a */
[----:B------:R-:W-:-:S05]  /*2760*/  FMUL R21, R21, R17 ;  /* 0x0000001115157220 */ /* 0x000fca0000400000 */
[----:B------:R-:W2:Y:S02]  /*2770*/  F2F.F64.F32 R16, R21 ;  /* 0x0000001500107310 */ /* 0x000ea40000201800 */
[----:B-1----:R-:W-:Y:S01]  /*2780*/  DADD R24, R24, R14 ;  /* 0x0000000018187229 */ /* 0x002fe2000000000e */
[----:B0-----:R-:W-:-:S05]  /*2790*/  FMUL R18, R18, R22 ;  /* 0x0000001612127220 */ /* 0x001fca0000400000 */
[----:B------:R-:W0:Y:S02]  /*27a0*/  F2F.F64.F32 R14, R18 ;  /* 0x00000012000e7310 */ /* 0x000e240000201800 */
[----:B--2---:R-:W-:Y:S01]  /*27b0*/  DADD R16, R24, R16 ;  /* 0x0000000018107229 */ /* 0x004fe20000000010 */
[----:B------:R-:W-:-:S05]  /*27c0*/  FMUL R19, R23, R19 ;  /* 0x0000001317137220 */ /* 0x000fca0000400000 */
[----:B------:R-:W1:Y:S02]  /*27d0*/  F2F.F64.F32 R26, R19 ;  /* 0x00000013001a7310 */ /* 0x000e640000201800 */
[----:B0-----:R-:W-:Y:S01]  /*27e0*/  DADD R14, R16, R14 ;  /* 0x00000000100e7229 */ /* 0x001fe2000000000e */
[----:B------:R-:W-:-:S07]  /*27f0*/  VIADD R10, R10, 0x40 ;  /* 0x000000400a0a7836 */ /* 0x000fce0000000000 */
[----:B-1----:R-:W-:Y:S01]  /*2800*/  DADD R26, R14, R26 ;  /* 0x000000000e1a7229 */ /* 0x002fe2000000001a */
[----:B------:R-:W-:Y:S10]  /*2810*/  BRA.U UP0, `(.L_x_27) ;  /* 0xfffffff9004c7547 */ /* 0x000ff4000b83ffff */
[----:B------:R-:W-:-:S07]  /*2820*/  IADD3 R8, PT, PT, R8, -0x7, RZ ;  /* 0xfffffff908087810 */ /* 0x000fce0007ffe0ff */
.L_x_26:
[----:B------:R-:W-:-:S09]  /*2830*/  ULOP3.LUT UP0, URZ, UR4, 0xf, URZ, 0xc0, !UPT ;  /* 0x0000000f04ff7892 */ /* 0x000fd2000f80c0ff */
[----:B------:R-:W-:Y:S05]  /*2840*/  BRA.U !UP0, `(.L_x_25) ;  /* 0x0000000908087547 */ /* 0x000fea000b800000 */
[----:B------:R-:W-:-:S04]  /*2850*/  LOP3.LUT R10, R5, 0xf, RZ, 0xc0, !PT ;  /* 0x0000000f050a7812 */ /* 0x000fc800078ec0ff */
[C---:B------:R-:W-:Y:S01]  /*2860*/  LOP3.LUT P1, RZ, R10.reuse, 0x7, RZ, 0xc0, !PT ;  /* 0x000000070aff7812 */ /* 0x040fe2000782c0ff */
[----:B------:R-:W-:-:S05]  /*2870*/  VIADD R9, R10, 0xffffffff ;  /* 0xffffffff0a097836 */ /* 0x000fca0000000000 */
[----:B------:R-:W-:-:S13]  /*2880*/  ISETP.GE.U32.AND P0, PT, R9, 0x7, PT ;  /* 0x000000070900780c */ /* 0x000fda0003f06070 */
[----:B------:R-:W-:Y:S05]  /*2890*/  @!P0 BRA `(.L_x_28) ;  /* 0x0000000000ec8947 */ /* 0x000fea0003800000 */
[----:B------:R-:W0:Y:S01]  /*28a0*/  LDC.64 R12, c[0x0][0x388] ;  /* 0x0000e200ff0c7b82 */ /* 0x000e220000000a00 */
[----:B------:R-:W-:-:S05]  /*28b0*/  IMAD.IADD R9, R2, 0x1, R8 ;  /* 0x0000000102097824 */ /* 0x000fca00078e0208 */
[C---:B------:R-:W-:Y:S01]  /*28c0*/  IADD3 R19, PT, PT, R9.reuse, 0x1, RZ ;  /* 0x0000000109137810 */ /* 0x040fe20007ffe0ff */
[C---:B------:R-:W-:Y:S02]  /*28d0*/  VIADD R21, R9.reuse, 0x2 ;  /* 0x0000000209157836 */ /* 0x040fe40000000000 */
[----:B0-----:R-:W-:-:S05]  /*28e0*/  IMAD.WIDE.U32 R10, R9, 0x4, R12 ;  /* 0x00000004090a7825 */ /* 0x001fca00078e000c */
[----:B------:R0:W2:Y:S01]  /*28f0*/  LDG.E R15, desc[UR6][R10.64] ;  /* 0x000000060a0f7981 */ /* 0x0000a2000c1e1900 */
[----:B------:R-:W-:-:S05]  /*2900*/  IMAD.WIDE.U32 R18, R19, 0x4, R12 ;  /* 0x0000000413127825 */ /* 0x000fca00078e000c */
[----:B------:R1:W3:Y:S01]  /*2910*/  LDG.E R14, desc[UR6][R18.64] ;  /* 0x00000006120e7981 */ /* 0x0002e2000c1e1900 */
[----:B------:R-:W-:-:S04]  /*2920*/  IMAD.WIDE.U32 R20, R21, 0x4, R12 ;  /* 0x0000000415147825 */ /* 0x000fc800078e000c */
[C---:B------:R-:W-:Y:S02]  /*2930*/  VIADD R25, R9.reuse, 0x3 ;  /* 0x0000000309197836 */ /* 0x040fe40000000000 */
[----:B------:R-:W4:Y:S01]  /*2940*/  LDG.E R20, desc[UR6][R20.64] ;  /* 0x0000000614147981 */ /* 0x000f22000c1e1900 */
[----:B------:R-:W-:Y:S01]  /*2950*/  IADD3 R23, PT, PT, R9, 0x4, RZ ;  /* 0x0000000409177810 */ /* 0x000fe20007ffe0ff */
[----:B------:R-:W-:-:S04]  /*2960*/  IMAD.WIDE.U32 R24, R25, 0x4, R12 ;  /* 0x0000000419187825 */ /* 0x000fc800078e000c */
[--C-:B------:R-:W-:Y:S01]  /*2970*/  IMAD.WIDE.U32 R22, R23, 0x4, R12.reuse ;  /* 0x0000000417167825 */ /* 0x100fe200078e000c */
[----:B------:R5:W4:Y:S03]  /*2980*/  LDG.E R17, desc[UR6][R24.64] ;  /* 0x0000000618117981 */ /* 0x000b26000c1e1900 */
[C---:B0-----:R-:W-:Y:S01]  /*2990*/  VIADD R11, R9.reuse, 0x5 ;  /* 0x00000005090b7836 */ /* 0x041fe20000000000 */
[----:B------:R0:W4:Y:S01]  /*29a0*/  LDG.E R16, desc[UR6][R22.64] ;  /* 0x0000000616107981 */ /* 0x000122000c1e1900 */
[----:B-1----:R-:W-:Y:S02]  /*29b0*/  VIADD R19, R9, 0x6 ;  /* 0x0000000609137836 */ /* 0x002fe40000000000 */
[----:B------:R-:W-:-:S06]  /*29c0*/  IMAD.WIDE.U32 R10, R11, 0x4, R12 ;  /* 0x000000040b0a7825 */ /* 0x000fcc00078e000c */
[----:B------:R-:W4:Y:S01]  /*29d0*/  LDG.E R11, desc[UR6][R10.64] ;  /* 0x000000060a0b7981 */ /* 0x000f22000c1e1900 */
[----:B------:R-:W-:Y:S01]  /*29e0*/  IMAD.WIDE.U32 R18, R19, 0x4, R12 ;  /* 0x0000000413127825 */ /* 0x000fe200078e000c */
[----:B------:R-:W-:-:S05]  /*29f0*/  IADD3 R9, PT, PT, R9, 0x7, RZ ;  /* 0x0000000709097810 */ /* 0x000fca0007ffe0ff */
[----:B------:R-:W-:Y:S01]  /*2a00*/  IMAD.WIDE.U32 R12, R9, 0x4, R12 ;  /* 0x00000004090c7825 */ /* 0x000fe200078e000c */
[----:B------:R1:W4:Y:S04]  /*2a10*/  LDG.E R10, desc[UR6][R18.64] ;  /* 0x00000006120a7981 */ /* 0x000328000c1e1900 */
[----:B------:R2:W4:Y:S01]  /*2a20*/  LDG.E R9, desc[UR6][R12.64] ;  /* 0x000000060c097981 */ /* 0x000522000c1e1900 */
[C---:B-----5:R-:W-:Y:S02]  /*2a30*/  IMAD R24, R8.reuse, 0x4, R6 ;  /* 0x0000000408187824 */ /* 0x060fe400078e0206 */
[----:B------:R-:W-:-:S03]  /*2a40*/  VIADD R8, R8, 0x8 ;  /* 0x0000000808087836 */ /* 0x000fc60000000000 */
[----:B------:R-:W2:Y:S04]  /*2a50*/  LDS R28, [R24+-0x24] ;  /* 0xffffdc00181c7984 */ /* 0x000ea80000000800 */
[----:B------:R-:W3:Y:S04]  /*2a60*/  LDS R25, [R24+-0x20] ;  /* 0xffffe00018197984 */ /* 0x000ee80000000800 */
[----:B0-----:R-:W4:Y:S04]  /*2a70*/  LDS R23, [R24+-0x1c] ;  /* 0xffffe40018177984 */ /* 0x001f280000000800 */
[----:B------:R-:W0:Y:S04]  /*2a80*/  LDS R21, [R24+-0x18] ;  /* 0xffffe80018157984 */ /* 0x000e280000000800 */
[----:B------:R-:W5:Y:S04]  /*2a90*/  LDS R22, [R24+-0x14] ;  /* 0xffffec0018167984 */ /* 0x000f680000000800 */
[----:B-1----:R-:W1:Y:S04]  /*2aa0*/  LDS R18, [R24+-0x10] ;  /* 0xfffff00018127984 */ /* 0x002e680000000800 */
[----:B------:R-:W1:Y:S01]  /*2ab0*/  LDS R19, [R24+-0xc] ;  /* 0xfffff40018137984 */ /* 0x000e620000000800 */
[----:B--2---:R-:W-:-:S04]  /*2ac0*/  FMUL R28, R28, R15 ;  /* 0x0000000f1c1c7220 */ /* 0x004fc80000400000 */
[----:B------:R-:W2:Y:S01]  /*2ad0*/  F2F.F64.F32 R12, R28 ;  /* 0x0000001c000c7310 */ /* 0x000ea20000201800 */
[----:B---3--:R-:W-:-:S07]  /*2ae0*/  FMUL R25, R25, R14 ;  /* 0x0000000e19197220 */ /* 0x008fce0000400000 */
[----:B------:R-:W3:Y:S01]  /*2af0*/  F2F.F64.F32 R14, R25 ;  /* 0x00000019000e7310 */ /* 0x000ee20000201800 */
[----:B----4-:R-:W-:Y:S02]  /*2b00*/  FMUL R23, R23, R20 ;  /* 0x0000001417177220 */ /* 0x010fe40000400000 */
[----:B------:R-:W4:Y:S01]  /*2b10*/  LDS R20, [R24+-0x8] ;  /* 0xfffff80018147984 */ /* 0x000f220000000800 */
[----:B--2---:R-:W-:Y:S01]  /*2b20*/  DADD R26, R26, R12 ;  /* 0x000000001a1a7229 */ /* 0x004fe2000000000c */
[----:B0-----:R-:W-:-:S03]  /*2b30*/  FMUL R21, R21, R17 ;  /* 0x0000001115157220 */ /* 0x001fc60000400000 */
[----:B------:R-:W0:Y:S01]  /*2b40*/  F2F.F64.F32 R12, R23 ;  /* 0x00000017000c7310 */ /* 0x000e220000201800 */
[----:B-----5:R-:W-:-:S03]  /*2b50*/  FMUL R16, R22, R16 ;  /* 0x0000001016107220 */ /* 0x020fc60000400000 */
[----:B---3--:R-:W-:-:S04]  /*2b60*/  DADD R26, R26, R14 ;  /* 0x000000001a1a7229 */ /* 0x008fc8000000000e */
[----:B------:R-:W2:Y:S01]  /*2b70*/  F2F.F64.F32 R14, R21 ;  /* 0x00000015000e7310 */ /* 0x000ea20000201800 */
[----:B-1----:R-:W-:-:S03]  /*2b80*/  FMUL R18, R18, R11 ;  /* 0x0000000b12127220 */ /* 0x002fc60000400000 */
[----:B0-----:R-:W-:-:S04]  /*2b90*/  DADD R12, R26, R12 ;  /* 0x000000001a0c7229 */ /* 0x001fc8000000000c */
[----:B------:R-:W0:Y:S01]  /*2ba0*/  F2F.F64.F32 R16, R16 ;  /* 0x0000001000107310 */ /* 0x000e220000201800 */
[----:B------:R-:W-:-:S03]  /*2bb0*/  FMUL R19, R19, R10 ;  /* 0x0000000a13137220 */ /* 0x000fc60000400000 */
[----:B--2---:R-:W-:-:S04]  /*2bc0*/  DADD R14, R12, R14 ;  /* 0x000000000c0e7229 */ /* 0x004fc8000000000e */
[----:B------:R-:W1:Y:S04]  /*2bd0*/  F2F.F64.F32 R12, R18 ;  /* 0x00000012000c7310 */ /* 0x000e680000201800 */
[----:B0-----:R-:W-:-:S04]  /*2be0*/  DADD R14, R14, R16 ;  /* 0x000000000e0e7229 */ /* 0x001fc80000000010 */
[----:B------:R-:W0:Y:S01]  /*2bf0*/  F2F.F64.F32 R10, R19 ;  /* 0x00000013000a7310 */ /* 0x000e220000201800 */
[----:B----4-:R-:W-:-:S03]  /*2c00*/  FMUL R9, R20, R9 ;  /* 0x0000000914097220 */ /* 0x010fc60000400000 */
[----:B-1----:R-:W-:-:S04]  /*2c10*/  DADD R12, R14, R12 ;  /* 0x000000000e0c7229 */ /* 0x002fc8000000000c */
[----:B------:R-:W1:Y:S04]  /*2c20*/  F2F.F64.F32 R26, R9 ;  /* 0x00000009001a7310 */ /* 0x000e680000201800 */
[----:B0-----:R-:W-:-:S08]  /*2c30*/  DADD R10, R12, R10 ;  /* 0x000000000c0a7229 */ /* 0x001fd0000000000a */
[----:B-1----:R-:W-:-:S11]  /*2c40*/  DADD R26, R10, R26 ;  /* 0x000000000a1a7229 */ /* 0x002fd6000000001a */
.L_x_28:
[----:B------:R-:W-:Y:S05]  /*2c50*/  @!P1 BRA `(.L_x_25) ;  /* 0x0000000400049947 */ /* 0x000fea0003800000 */
[----:B------:R-:W-:-:S04]  /*2c60*/  LOP3.LUT R9, R4, 0xffff, RZ, 0xc0, !PT ;  /* 0x0000ffff04097812 */ /* 0x000fc800078ec0ff */
[C---:B------:R-:W-:Y:S02]  /*2c70*/  LOP3.LUT R10, R9.reuse, 0x7, RZ, 0xc0, !PT ;  /* 0x00000007090a7812 */ /* 0x040fe400078ec0ff */
[----:B------:R-:W-:Y:S02]  /*2c80*/  LOP3.LUT R9, R9, 0x3, RZ, 0xc0, !PT ;  /* 0x0000000309097812 */ /* 0x000fe400078ec0ff */
[----:B------:R-:W-:Y:S02]  /*2c90*/  IADD3 R10, PT, PT, R10, -0x1, RZ ;  /* 0xffffffff0a0a7810 */ /* 0x000fe40007ffe0ff */
[----:B------:R-:W-:Y:S02]  /*2ca0*/  ISETP.NE.AND P1, PT, R9, RZ, PT ;  /* 0x000000ff0900720c */ /* 0x000fe40003f25270 */
[----:B------:R-:W-:-:S13]  /*2cb0*/  ISETP.GE.U32.AND P0, PT, R10, 0x3, PT ;  /* 0x000000030a00780c */ /* 0x000fda0003f06070 */
[----:B------:R-:W-:Y:S05]  /*2cc0*/  @!P0 BRA `(.L_x_29) ;  /* 0x00000000007c8947 */ /* 0x000fea0003800000 */
[----:B------:R-:W0:Y:S01]  /*2cd0*/  LDC.64 R10, c[0x0][0x388] ;  /* 0x0000e200ff0a7b82 */ /* 0x000e220000000a00 */
[----:B------:R-:W-:-:S04]  /*2ce0*/  IMAD.IADD R21, R2, 0x1, R8 ;  /* 0x0000000102157824 */ /* 0x000fc800078e0208 */
[C---:B------:R-:W-:Y:S01]  /*2cf0*/  VIADD R19, R21.reuse, 0x1 ;  /* 0x0000000115137836 */ /* 0x040fe20000000000 */
[C---:B------:R-:W-:Y:S01]  /*2d00*/  IADD3 R15, PT, PT, R21.reuse, 0x2, RZ ;  /* 0x00000002150f7810 */ /* 0x040fe20007ffe0ff */
[----:B0-----:R-:W-:-:S06]  /*2d10*/  IMAD.WIDE.U32 R12, R21, 0x4, R10 ;  /* 0x00000004150c7825 */ /* 0x001fcc00078e000a */
[----:B------:R-:W2:Y:S01]  /*2d20*/  LDG.E R12, desc[UR6][R12.64] ;  /* 0x000000060c0c7981 */ /* 0x000ea2000c1e1900 */
[----:B------:R-:W-:-:S05]  /*2d30*/  IMAD.WIDE.U32 R18, R19, 0x4, R10 ;  /* 0x0000000413127825 */ /* 0x000fca00078e000a */
[----:B------:R2:W3:Y:S01]  /*2d40*/  LDG.E R17, desc[UR6][R18.64] ;  /* 0x0000000612117981 */ /* 0x0004e2000c1e1900 */
[----:B------:R-:W-:-:S04]  /*2d50*/  IMAD.WIDE.U32 R14, R15, 0x4, R10 ;  /* 0x000000040f0e7825 */ /* 0x000fc800078e000a */
[----:B------:R-:W-:Y:S02]  /*2d60*/  VIADD R23, R21, 0x3 ;  /* 0x0000000315177836 */ /* 0x000fe40000000000 */
[----:B------:R-:W4:Y:S02]  /*2d70*/  LDG.E R14, desc[UR6][R14.64] ;  /* 0x000000060e0e7981 */ /* 0x000f24000c1e1900 */
[----:B------:R-:W-:-:S05]  /*2d80*/  IMAD.WIDE.U32 R22, R23, 0x4, R10 ;  /* 0x0000000417167825 */ /* 0x000fca00078e000a */
[----:B------:R-:W5:Y:S01]  /*2d90*/  LDG.E R16, desc[UR6][R22.64] ;  /* 0x0000000616107981 */ /* 0x000f62000c1e1900 */
[C---:B------:R-:W-:Y:S01]  /*2da0*/  IMAD R20, R8.reuse, 0x4, R6 ;  /* 0x0000000408147824 */ /* 0x040fe200078e0206 */
[----:B------:R-:W-:-:S04]  /*2db0*/  IADD3 R8, PT, PT, R8, 0x4, RZ ;  /* 0x0000000408087810 */ /* 0x000fc80007ffe0ff */
[----:B------:R-:W2:Y:S04]  /*2dc0*/  LDS R11, [R20+-0x24] ;  /* 0xffffdc00140b7984 */ /* 0x000ea80000000800 */
[----:B------:R-:W3:Y:S04]  /*2dd0*/  LDS R10, [R20+-0x20] ;  /* 0xffffe000140a7984 */ /* 0x000ee80000000800 */
[----:B------:R-:W4:Y:S04]  /*2de0*/  LDS R25, [R20+-0x1c] ;  /* 0xffffe40014197984 */ /* 0x000f280000000800 */
[----:B------:R-:W5:Y:S01]  /*2df0*/  LDS R21, [R20+-0x18] ;  /* 0xffffe80014157984 */ /* 0x000f620000000800 */
[----:B--2---:R-:W-:-:S04]  /*2e00*/  FMUL R18, R11, R12 ;  /* 0x0000000c0b127220 */ /* 0x004fc80000400000 */
[----:B------:R-:W0:Y:S01]  /*2e10*/  F2F.F64.F32 R12, R18 ;  /* 0x00000012000c7310 */ /* 0x000e220000201800 */
[----:B---3--:R-:W-:-:S07]  /*2e20*/  FMUL R17, R10, R17 ;  /* 0x000000110a117220 */ /* 0x008fce0000400000 */
[----:B------:R-:W1:Y:S01]  /*2e30*/  F2F.F64.F32 R10, R17 ;  /* 0x00000011000a7310 */ /* 0x000e620000201800 */
[----:B----4-:R-:W-:Y:S01]  /*2e40*/  FMUL R14, R25, R14 ;  /* 0x0000000e190e7220 */ /* 0x010fe20000400000 */
[----:B0-----:R-:W-:Y:S01]  /*2e50*/  DADD R26, R26, R12 ;  /* 0x000000001a1a7229 */ /* 0x001fe2000000000c */
[----:B-----5:R-:W-:-:S05]  /*2e60*/  FMUL R16, R21, R16 ;  /* 0x0000001015107220 */ /* 0x020fca0000400000 */
[----:B------:R-:W0:Y:S02]  /*2e70*/  F2F.F64.F32 R12, R14 ;  /* 0x0000000e000c7310 */ /* 0x000e240000201800 */
[----:B-1----:R-:W-:-:S06]  /*2e80*/  DADD R10, R26, R10 ;  /* 0x000000001a0a7229 */ /* 0x002fcc000000000a */
[----:B------:R-:W1:Y:S02]  /*2e90*/  F2F.F64.F32 R26, R16 ;  /* 0x00000010001a7310 */ /* 0x000e640000201800 */
[----:B0-----:R-:W-:-:S08]  /*2ea0*/  DADD R10, R10, R12 ;  /* 0x000000000a0a7229 */ /* 0x001fd0000000000c */
[----:B-1----:R-:W-:-:S11]  /*2eb0*/  DADD R26, R10, R26 ;  /* 0x000000000a1a7229 */ /* 0x002fd6000000001a */
.L_x_29:
[----:B------:R-:W-:Y:S05]  /*2ec0*/  @!P1 BRA `(.L_x_25) ;  /* 0x0000000000689947 */ /* 0x000fea0003800000 */
[----:B------:R-:W0:Y:S01]  /*2ed0*/  LDC.64 R10, c[0x0][0x388] ;  /* 0x0000e200ff0a7b82 */ /* 0x000e220000000a00 */
[----:B------:R-:W-:-:S04]  /*2ee0*/  IMAD.IADD R17, R2, 0x1, R8 ;  /* 0x0000000102117824 */ /* 0x000fc800078e0208 */
[----:B0-----:R-:W-:-:S06]  /*2ef0*/  IMAD.WIDE.U32 R12, R17, 0x4, R10 ;  /* 0x00000004110c7825 */ /* 0x001fcc00078e000a */
[----:B------:R-:W2:Y:S01]  /*2f00*/  LDG.E R13, desc[UR6][R12.64] ;  /* 0x000000060c0d7981 */ /* 0x000ea2000c1e1900 */
[----:B------:R-:W-:Y:S01]  /*2f10*/  IMAD R16, R8, 0x4, R6 ;  /* 0x0000000408107824 */ /* 0x000fe200078e0206 */
[----:B------:R-:W-:-:S04]  /*2f20*/  ISETP.NE.AND P0, PT, R9, 0x1, PT ;  /* 0x000000010900780c */ /* 0x000fc80003f05270 */
[----:B------:R-:W2:Y:S02]  /*2f30*/  LDS R8, [R16+-0x24] ;  /* 0xffffdc0010087984 */ /* 0x000ea40000000800 */
[----:B--2---:R-:W-:-:S04]  /*2f40*/  FMUL R8, R8, R13 ;  /* 0x0000000d08087220 */ /* 0x004fc80000400000 */
[----:B------:R-:W0:Y:S02]  /*2f50*/  F2F.F64.F32 R14, R8 ;  /* 0x00000008000e7310 */ /* 0x000e240000201800 */
[----:B0-----:R-:W-:Y:S01]  /*2f60*/  DADD R26, R26, R14 ;  /* 0x000000001a1a7229 */ /* 0x001fe2000000000e */
[----:B------:R-:W-:Y:S10]  /*2f70*/  @!P0 BRA `(.L_x_25) ;  /* 0x00000000003c8947 */ /* 0x000ff40003800000 */
[----:B------:R-:W-:Y:S02]  /*2f80*/  ISETP.NE.AND P0, PT, R9, 0x2, PT ;  /* 0x000000020900780c */ /* 0x000fe40003f05270 */
[----:B------:R-:W-:-:S05]  /*2f90*/  IADD3 R9, PT, PT, R17, 0x1, RZ ;  /* 0x0000000111097810 */ /* 0x000fca0007ffe0ff */
[----:B------:R-:W-:-:S06]  /*2fa0*/  IMAD.WIDE.U32 R8, R9, 0x4, R10 ;  /* 0x0000000409087825 */ /* 0x000fcc00078e000a */
[----:B------:R-:W-:Y:S01]  /*2fb0*/  @P0 VIADD R13, R17, 0x2 ;  /* 0x00000002110d0836 */ /* 0x000fe20000000000 */
[----:B------:R-:W2:Y:S03]  /*2fc0*/  LDG.E R9, desc[UR6][R8.64] ;  /* 0x0000000608097981 */ /* 0x000ea6000c1e1900 */
[----:B------:R-:W-:Y:S01]  /*2fd0*/  @P0 IMAD.WIDE.U32 R12, R13, 0x4, R10 ;  /* 0x000000040d0c0825 */ /* 0x000fe200078e000a */
[----:B------:R-:W-:Y:S04]  /*2fe0*/  @P0 LDS R14, [R16+-0x1c] ;  /* 0xffffe400100e0984 */ /* 0x000fe80000000800 */
[----:B------:R-:W2:Y:S04]  /*2ff0*/  LDS R10, [R16+-0x20] ;  /* 0xffffe000100a7984 */ /* 0x000ea80000000800 */
[----:B------:R-:W3:Y:S01]  /*3000*/  @P0 LDG.E R13, desc[UR6][R12.64] ;  /* 0x000000060c0d0981 */ /* 0x000ee2000c1e1900 */
[----:B--2---:R-:W-:-:S06]  /*3010*/  FMUL R10, R10, R9 ;  /* 0x000000090a0a7220 */ /* 0x004fcc0000400000 */
[----:B------:R-:W0:Y:S01]  /*3020*/  F2F.F64.F32 R10, R10 ;  /* 0x0000000a000a7310 */ /* 0x000e220000201800 */
[----:B---3--:R-:W-:-:S07]  /*3030*/  @P0 FMUL R14, R14, R13 ;  /* 0x0000000d0e0e0220 */ /* 0x008fce0000400000 */
[----:B------:R-:W1:Y:S01]  /*3040*/  @P0 F2F.F64.F32 R14, R14 ;  /* 0x0000000e000e0310 */ /* 0x000e620000201800 */
[----:B0-----:R-:W-:-:S08]  /*3050*/  DADD R26, R26, R10 ;  /* 0x000000001a1a7229 */ /* 0x001fd0000000000a */
[----:B-1----:R-:W-:-:S11]  /*3060*/  @P0 DADD R26, R26, R14 ;  /* 0x000000001a1a0229 */ /* 0x002fd6000000000e */
.L_x_25:
[----:B------:R-:W0:Y:S01]  /*3070*/  LDCU.64 UR8, c[0x0][0x3a0] ;  /* 0x00007400ff0877ac */ /* 0x000e220008000a00 */
[----:B------:R-:W-:-:S04]  /*3080*/  IADD3 R8, P0, PT, R2, R7, RZ ;  /* 0x0000000702087210 */ /* 0x000fc80007f1e0ff */
[----:B------:R-:W-:Y:S01]  /*3090*/  LEA.HI.X.SX32 R11, R7, RZ, 0x1, P0 ;  /* 0x000000ff070b7211 */ /* 0x000fe200000f0eff */
[----:B------:R-:W-:-:S03]  /*30a0*/  IMAD.SHL.U32 R9, R8, 0x4, RZ ;  /* 0x0000000408097824 */ /* 0x000fc600078e00ff */
[----:B------:R-:W-:Y:S02]  /*30b0*/  SHF.L.U64.HI R8, R8, 0x2, R11 ;  /* 0x0000000208087819 */ /* 0x000fe4000001020b */
[----:B0-----:R-:W-:-:S04]  /*30c0*/  IADD3 R18, P0, PT, R9, UR8, RZ ;  /* 0x0000000809127c10 */ /* 0x001fc8000ff1e0ff */
[----:B------:R-:W-:-:S05]  /*30d0*/  IADD3.X R19, PT, PT, R8, UR9, RZ, P0, !PT ;  /* 0x0000000908137c10 */ /* 0x000fca00087fe4ff */
[----:B------:R-:W2:Y:S01]  /*30e0*/  LDG.E R20, desc[UR6][R18.64+-0x4] ;  /* 0xfffffc0612147981 */ /* 0x000ea2000c1e1900 */
[----:B------:R-:W-:Y:S01]  /*30f0*/  LEA R6, R7, R6, 0x2 ;  /* 0x0000000607067211 */ /* 0x000fe200078e10ff */
[----:B------:R-:W-:-:S05]  /*3100*/  IMAD.MOV.U32 R10, RZ, RZ, 0x1 ;  /* 0x00000001ff0a7424 */ /* 0x000fca00078e00ff */
[----:B------:R-:W0:Y:S02]  /*3110*/  LDS R6, [R6+-0x28] ;  /* 0xffffd80006067984 */ /* 0x000e240000000800 */
[----:B0-----:R-:W0:Y:S08]  /*3120*/  F2F.F64.F32 R12, R6 ;  /* 0x00000006000c7310 */ /* 0x001e300000201800 */
[----:B0-----:R-:W0:Y:S02]  /*3130*/  MUFU.RCP64H R11, R13 ;  /* 0x0000000d000b7308 */ /* 0x001e240000001800 */
[----:B0-----:R-:W-:-:S08]  /*3140*/  DFMA R14, -R12, R10, 1 ;  /* 0x3ff000000c0e742b */ /* 0x001fd0000000010a */
[----:B------:R-:W-:-:S08]  /*3150*/  DFMA R16, R14, R14, R14 ;  /* 0x0000000e0e10722b */ /* 0x000fd0000000000e */
[----:B------:R-:W-:-:S08]  /*3160*/  DFMA R16, R10, R16, R10 ;  /* 0x000000100a10722b */ /* 0x000fd0000000000a */
[----:B------:R-:W-:-:S08]  /*3170*/  DFMA R10, -R12, R16, 1 ;  /* 0x3ff000000c0a742b */ /* 0x000fd00000000110 */
[----:B------:R-:W-:Y:S01]  /*3180*/  DFMA R10, R16, R10, R16 ;  /* 0x0000000a100a722b */ /* 0x000fe20000000010 */
[----:B--2---:R-:W0:Y:S02]  /*3190*/  F2F.F64.F32 R14, R20 ;  /* 0x00000014000e7310 */ /* 0x004e240000201800 */
[----:B0-----:R-:W-:-:S08]  /*31a0*/  DADD R14, R14, -R26 ;  /* 0x000000000e0e7229 */ /* 0x001fd0000000081a */
[----:B------:R-:W-:Y:S02]  /*31b0*/  DMUL R16, R14, R10 ;  /* 0x0000000a0e107228 */ /* 0x000fe40000000000 */
[----:B------:R-:W-:-:S06]  /*31c0*/  FSETP.GEU.AND P1, PT, |R15|, 6.5827683646048100446e-37, PT ;  /* 0x036000000f00780b */ /* 0x000fcc0003f2e200 */
[----:B------:R-:W-:-:S08]  /*31d0*/  DFMA R18, -R12, R16, R14 ;  /* 0x000000100c12722b */ /* 0x000fd0000000010e */
[----:B------:R-:W-:-:S10]  /*31e0*/  DFMA R10, R10, R18, R16 ;  /* 0x000000120a0a722b */ /* 0x000fd40000000010 */
[----:B------:R-:W-:-:S05]  /*31f0*/  FFMA R6, RZ, R13, R11 ;  /* 0x0000000dff067223 */ /* 0x000fca000000000b */
[----:B------:R-:W-:-:S13]  /*3200*/  FSETP.GT.AND P0, PT, |R6|, 1.469367938527859385e-39, PT ;  /* 0x001000000600780b */ /* 0x000fda0003f04200 */
[----:B------:R-:W-:Y:S05]  /*3210*/  @P0 BRA P1, `(.L_x_30) ;  /* 0x0000000000080947 */ /* 0x000fea0000800000 */
[----:B------:R-:W-:-:S07]  /*3220*/  MOV R26, 0x3240 ;  /* 0x00003240001a7802 */ /* 0x000fce0000000f00 */
[----:B------:R-:W-:Y:S05]  /*3230*/  CALL.REL.NOINC `($__internal_0_$__cuda_sm20_div_rn_f64_full) ;  /* 0x0000000000207944 */ /* 0x000fea0003c00000 */
.L_x_30:
[----:B------:R-:W0:Y:S01]  /*3240*/  LDCU.64 UR8, c[0x0][0x388] ;  /* 0x00007100ff0877ac */ /* 0x000e220008000a00 */
[----:B------:R-:W1:Y:S01]  /*3250*/  F2F.F32.F64 R11, R10 ;  /* 0x0000000a000b7310 */ /* 0x000e620000301000 */
[----:B0-----:R-:W-:-:S04]  /*3260*/  IADD3 R12, P0, PT, R9, UR8, RZ ;  /* 0x00000008090c7c10 */ /* 0x001fc8000ff1e0ff */
[----:B------:R-:W-:Y:S02]  /*3270*/  IADD3.X R13, PT, PT, R8, UR9, RZ, P0, !PT ;  /* 0x00000009080d7c10 */ /* 0x000fe400087fe4ff */
[----:B------:R-:W-:-:S03]  /*3280*/  ISETP.GT.U32.AND P0, PT, R7, 0x1, PT ;  /* 0x000000010700780c */ /* 0x000fc60003f04070 */
[----:B-1----:R0:W-:Y:S10]  /*3290*/  STG.E desc[UR6][R12.64+-0x4], R11 ;  /* 0xfffffc0b0c007986 */ /* 0x0021f4000c101906 */
[----:B------:R-:W-:Y:S05]  /*32a0*/  @P0 BRA `(.L_x_31) ;  /* 0xffffffec00480947 */ /* 0x000fea000383ffff */
[----:B------:R-:W-:Y:S05]  /*32b0*/  EXIT ;  /* 0x000000000000794d */ /* 0x000fea0003800000 */
        .weak           $__internal_0_$__cuda_sm20_div_rn_f64_full
        .type           $__internal_0_$__cuda_sm20_div_rn_f64_full,@function
        .size           $__internal_0_$__cuda_sm20_div_rn_f64_full,($__internal_1_$__cuda_sm3x_div_rn_noftz_f32_slowpath - $__internal_0_$__cuda_sm20_div_rn_f64_full)
$__internal_0_$__cuda_sm20_div_rn_f64_full:
[C---:B------:R-:W-:Y:S01]  /*32c0*/  FSETP.GEU.AND P0, PT, |R13|.reuse, 1.469367938527859385e-39, PT ;  /* 0x001000000d00780b */ /* 0x040fe20003f0e200 */
[----:B------:R-:W-:Y:S01]  /*32d0*/  IMAD.MOV.U32 R6, RZ, RZ, 0x1ca00000 ;  /* 0x1ca00000ff067424 */ /* 0x000fe200078e00ff */
[C---:B------:R-:W-:Y:S02]  /*32e0*/  LOP3.LUT R10, R13.reuse, 0x800fffff, RZ, 0xc0, !PT ;  /* 0x800fffff0d0a7812 */ /* 0x040fe400078ec0ff */
[----:B------:R-:W-:Y:S02]  /*32f0*/  MOV R16, 0x1 ;  /* 0x0000000100107802 */ /* 0x000fe40000000f00 */
[----:B------:R-:W-:Y:S01]  /*3300*/  LOP3.LUT R11, R10, 0x3ff00000, RZ, 0xfc, !PT ;  /* 0x3ff000000a0b7812 */ /* 0x000fe200078efcff */
[----:B------:R-:W-:Y:S01]  /*3310*/  IMAD.MOV.U32 R10, RZ, RZ, R12 ;  /* 0x000000ffff0a7224 */ /* 0x000fe200078e000c */
[----:B------:R-:W-:Y:S02]  /*3320*/  LOP3.LUT R25, R13, 0x7ff00000, RZ, 0xc0, !PT ;  /* 0x7ff000000d197812 */ /* 0x000fe400078ec0ff */
[----:B------:R-:W-:-:S03]  /*3330*/  LOP3.LUT R24, R15, 0x7ff00000, RZ, 0xc0, !PT ;  /* 0x7ff000000f187812 */ /* 0x000fc600078ec0ff */
[----:B------:R-:W-:Y:S01]  /*3340*/  @!P0 DMUL R10, R12, 8.98846567431157953865e+307 ;  /* 0x7fe000000c0a8828 */ /* 0x000fe20000000000 */
[----:B------:R-:W-:Y:S01]  /*3350*/  ISETP.GE.U32.AND P1, PT, R24, R25, PT ;  /* 0x000000191800720c */ /* 0x000fe20003f26070 */
[----:B------:R-:W-:-:S04]  /*3360*/  IMAD.MOV.U32 R27, RZ, RZ, R24 ;  /* 0x000000ffff1b7224 */ /* 0x000fc800078e0018 */
[----:B------:R-:W0:Y:S02]  /*3370*/  MUFU.RCP64H R17, R11 ;  /* 0x0000000b00117308 */ /* 0x000e240000001800 */
[----:B0-----:R-:W-:-:S08]  /*3380*/  DFMA R20, R16, -R10, 1 ;  /* 0x3ff000001014742b */ /* 0x001fd0000000080a */
[----:B------:R-:W-:-:S08]  /*3390*/  DFMA R20, R20, R20, R20 ;  /* 0x000000141414722b */ /* 0x000fd00000000014 */
[----:B------:R-:W-:Y:S01]  /*33a0*/  DFMA R20, R16, R20, R16 ;  /* 0x000000141014722b */ /* 0x000fe20000000010 */
[----:B------:R-:W-:Y:S02]  /*33b0*/  SEL R17, R6, 0x63400000, !P1 ;  /* 0x6340000006117807 */ /* 0x000fe40004800000 */
[----:B------:R-:W-:Y:S02]  /*33c0*/  FSETP.GEU.AND P1, PT, |R15|, 1.469367938527859385e-39, PT ;  /* 0x001000000f00780b */ /* 0x000fe40003f2e200 */
[----:B------:R-:W-:-:S03]  /*33d0*/  LOP3.LUT R17, R17, 0x800fffff, R15, 0xf8, !PT ;  /* 0x800fffff11117812 */ /* 0x000fc600078ef80f */
[----:B------:R-:W-:Y:S01]  /*33e0*/  DFMA R18, R20, -R10, 1 ;  /* 0x3ff000001412742b */ /* 0x000fe2000000080a */
[----:B------:R-:W-:-:S07]  /*33f0*/  MOV R16, R14 ;  /* 0x0000000e00107202 */ /* 0x000fce0000000f00 */
[----:B------:R-:W-:Y:S01]  /*3400*/  DFMA R18, R20, R18, R20 ;  /* 0x000000121412722b */ /* 0x000fe20000000014 */
[----:B------:R-:W-:Y:S10]  /*3410*/  @P1 BRA `(.L_x_32) ;  /* 0x0000000000201947 */ /* 0x000ff40003800000 */
[----:B------:R-:W-:Y:S01]  /*3420*/  LOP3.LUT R21, R13, 0x7ff00000, RZ, 0xc0, !PT ;  /* 0x7ff000000d157812 */ /* 0x000fe200078ec0ff */
[----:B------:R-:W-:-:S03]  /*3430*/  IMAD.MOV.U32 R20, RZ, RZ, RZ ;  /* 0x000000ffff147224 */ /* 0x000fc600078e00ff */
[----:B------:R-:W-:-:S04]  /*3440*/  ISETP.GE.U32.AND P1, PT, R24, R21, PT ;  /* 0x000000151800720c */ /* 0x000fc80003f26070 */
[----:B------:R-:W-:-:S04]  /*3450*/  SEL R21, R6, 0x63400000, !P1 ;  /* 0x6340000006157807 */ /* 0x000fc80004800000 */
[----:B------:R-:W-:-:S04]  /*3460*/  LOP3.LUT R21, R21, 0x80000000, R15, 0xf8, !PT ;  /* 0x8000000015157812 */ /* 0x000fc800078ef80f */
[----:B------:R-:W-:-:S06]  /*3470*/  LOP3.LUT R21, R21, 0x100000, RZ, 0xfc, !PT ;  /* 0x0010000015157812 */ /* 0x000fcc00078efcff */
[----:B------:R-:W-:-:S10]  /*3480*/  DFMA R16, R16, 2, -R20 ;  /* 0x400000001010782b */ /* 0x000fd40000000814 */
[----:B------:R-:W-:-:S07]  /*3490*/  LOP3.LUT R27, R17, 0x7ff00000, RZ, 0xc0, !PT ;  /* 0x7ff00000111b7812 */ /* 0x000fce00078ec0ff */
.L_x_32:
[----:B------:R-:W-:Y:S01]  /*34a0*/  DMUL R20, R18, R16 ;  /* 0x0000001012147228 */ /* 0x000fe20000000000 */
[----:B------:R-:W-:-:S07]  /*34b0*/  @!P0 LOP3.LUT R25, R11, 0x7ff00000, RZ, 0xc0, !PT ;  /* 0x7ff000000b198812 */ /* 0x000fce00078ec0ff */
[----:B------:R-:W-:-:S08]  /*34c0*/  DFMA R22, R20, -R10, R16 ;  /* 0x8000000a1416722b */ /* 0x000fd00000000010 */
[----:B------:R-:W-:Y:S01]  /*34d0*/  DFMA R22, R18, R22, R20 ;  /* 0x000000161216722b */ /* 0x000fe20000000014 */
[----:B------:R-:W-:Y:S01]  /*34e0*/  VIADD R18, R27, 0xffffffff ;  /* 0xffffffff1b127836 */ /* 0x000fe20000000000 */
[----:B------:R-:W-:-:S04]  /*34f0*/  IADD3 R19, PT, PT, R25, -0x1, RZ ;  /* 0xffffffff19137810 */ /* 0x000fc80007ffe0ff */
[----:B------:R-:W-:-:S04]  /*3500*/  ISETP.GT.U32.AND P0, PT, R18, 0x7feffffe, PT ;  /* 0x7feffffe1200780c */ /* 0x000fc80003f04070 */
[----:B------:R-:W-:-:S13]  /*3510*/  ISETP.GT.U32.OR P0, PT, R19, 0x7feffffe, P0 ;  /* 0x7feffffe1300780c */ /* 0x000fda0000704470 */
[----:B------:R-:W-:Y:S05]  /*3520*/  @P0 BRA `(.L_x_33) ;  /* 0x00000000006c0947 */ /* 0x000fea0003800000 */
[----:B------:R-:W-:-:S04]  /*3530*/  LOP3.LUT R15, R13, 0x7ff00000, RZ, 0xc0, !PT ;  /* 0x7ff000000d0f7812 */ /* 0x000fc800078ec0ff */
[CC--:B------:R-:W-:Y:S02]  /*3540*/  VIADDMNMX R14, R24.reuse, -R15.reuse, 0xb9600000, !PT ;  /* 0xb9600000180e7446 */ /* 0x0c0fe4000780090f */
[----:B------:R-:W-:Y:S02]  /*3550*/  ISETP.GE.U32.AND P0, PT, R24, R15, PT ;  /* 0x0000000f1800720c */ /* 0x000fe40003f06070 */
[----:B------:R-:W-:Y:S02]  /*3560*/  VIMNMX R14, PT, PT, R14, 0x46a00000, PT ;  /* 0x46a000000e0e7848 */ /* 0x000fe40003fe0100 */
[----:B------:R-:W-:-:S05]  /*3570*/  SEL R15, R6, 0x63400000, !P0 ;  /* 0x63400000060f7807 */ /* 0x000fca0004000000 */
[----:B------:R-:W-:Y:S01]  /*3580*/  IMAD.IADD R6, R14, 0x1, -R15 ;  /* 0x000000010e067824 */ /* 0x000fe200078e0a0f */
[----:B------:R-:W-:-:S03]  /*3590*/  MOV R14, RZ ;  /* 0x000000ff000e7202 */ /* 0x000fc60000000f00 */
[----:B------:R-:W-:-:S06]  /*35a0*/  VIADD R15, R6, 0x7fe00000 ;  /* 0x7fe00000060f7836 */ /* 0x000fcc0000000000 */
[----:B------:R-:W-:-:S10]  /*35b0*/  DMUL R18, R22, R14 ;  /* 0x0000000e16127228 */ /* 0x000fd40000000000 */
[----:B------:R-:W-:-:S13]  /*35c0*/  FSETP.GTU.AND P0, PT, |R19|, 1.469367938527859385e-39, PT ;  /* 0x001000001300780b */ /* 0x000fda0003f0c200 */
[----:B------:R-:W-:Y:S05]  /*35d0*/  @P0 BRA `(.L_x_34) ;  /* 0x0000000000940947 */ /* 0x000fea0003800000 */
[----:B------:R-:W-:Y:S01]  /*35e0*/  DFMA R10, R22, -R10, R16 ;  /* 0x8000000a160a722b */ /* 0x000fe20000000010 */
[----:B------:R-:W-:-:S09]  /*35f0*/  IMAD.MOV.U32 R14, RZ, RZ, RZ ;  /* 0x000000ffff0e7224 */ /* 0x000fd200078e00ff */
[C---:B------:R-:W-:Y:S02]  /*3600*/  FSETP.NEU.AND P0, PT, R11.reuse, RZ, PT ;  /* 0x000000ff0b00720b */ /* 0x040fe40003f0d000 */
[----:B------:R-:W-:-:S04]  /*3610*/  LOP3.LUT R13, R11, 0x80000000, R13, 0x48, !PT ;  /* 0x800000000b0d7812 */ /* 0x000fc800078e480d */
[----:B------:R-:W-:-:S07]  /*3620*/  LOP3.LUT R15, R13, R15, RZ, 0xfc, !PT ;  /* 0x0000000f0d0f7212 */ /* 0x000fce00078efcff */
[----:B------:R-:W-:Y:S05]  /*3630*/  @!P0 BRA `(.L_x_34) ;  /* 0x00000000007c8947 */ /* 0x000fea0003800000 */
[----:B------:R-:W-:Y:S01]  /*3640*/  IMAD.MOV R11, RZ, RZ, -R6 ;  /* 0x000000ffff0b7224 */ /* 0x000fe200078e0a06 */
[----:B------:R-:W-:Y:S01]  /*3650*/  MOV R10, RZ ;  /* 0x000000ff000a7202 */ /* 0x000fe20000000f00 */
[----:B------:R-:W-:-:S05]  /*3660*/  DMUL.RP R14, R22, R14 ;  /* 0x0000000e160e7228 */ /* 0x000fca0000008000 */
[----:B------:R-:W-:-:S05]  /*3670*/  DFMA R10, R18, -R10, R22 ;  /* 0x8000000a120a722b */ /* 0x000fca0000000016 */
[----:B------:R-:W-:Y:S02]  /*3680*/  LOP3.LUT R13, R15, R13, RZ, 0x3c, !PT ;  /* 0x0000000d0f0d7212 */ /* 0x000fe400078e3cff */
[----:B------:R-:W-:-:S04]  /*3690*/  IADD3 R10, PT, PT, -R6, -0x43300000, RZ ;  /* 0xbcd00000060a7810 */ /* 0x000fc80007ffe1ff */
[----:B------:R-:W-:-:S04]  /*36a0*/  FSETP.NEU.AND P0, PT, |R11|, R10, PT ;  /* 0x0000000a0b00720b */ /* 0x000fc80003f0d200 */
[----:B------:R-:W-:Y:S02]  /*36b0*/  FSEL R18, R14, R18, !P0 ;  /* 0x000000120e127208 */ /* 0x000fe40004000000 */
[----:B------:R-:W-:Y:S01]  /*36c0*/  FSEL R19, R13, R19, !P0 ;  /* 0x000000130d137208 */ /* 0x000fe20004000000 */
[----:B------:R-:W-:Y:S06]  /*36d0*/  BRA `(.L_x_34) ;  /* 0x0000000000547947 */ /* 0x000fec0003800000 */
.L_x_33:
[----:B------:R-:W-:-:S14]  /*36e0*/  DSETP.NAN.AND P0, PT, R14, R14, PT ;  /* 0x0000000e0e00722a */ /* 0x000fdc0003f08000 */
[----:B------:R-:W-:Y:S05]  /*36f0*/  @P0 BRA `(.L_x_35) ;  /* 0x0000000000440947 */ /* 0x000fea0003800000 */
[----:B------:R-:W-:-:S14]  /*3700*/  DSETP.NAN.AND P0, PT, R12, R12, PT ;  /* 0x0000000c0c00722a */ /* 0x000fdc0003f08000 */
[----:B------:R-:W-:Y:S05]  /*3710*/  @P0 BRA `(.L_x_36) ;  /* 0x0000000000300947 */ /* 0x000fea0003800000 */
[----:B------:R-:W-:Y:S01]  /*3720*/  ISETP.NE.AND P0, PT, R27, R25, PT ;  /* 0x000000191b00720c */ /* 0x000fe20003f05270 */
[----:B------:R-:W-:Y:S02]  /*3730*/  IMAD.MOV.U32 R18, RZ, RZ, 0x0 ;  /* 0x00000000ff127424 */ /* 0x000fe400078e00ff */
[----:B------:R-:W-:-:S10]  /*3740*/  IMAD.MOV.U32 R19, RZ, RZ, -0x80000 ;  /* 0xfff80000ff137424 */ /* 0x000fd400078e00ff */
[----:B------:R-:W-:Y:S05]  /*3750*/  @!P0 BRA `(.L_x_34) ;  /* 0x0000000000348947 */ /* 0x000fea0003800000 */
[----:B------:R-:W-:Y:S02]  /*3760*/  ISETP.NE.AND P0, PT, R27, 0x7ff00000, PT ;  /* 0x7ff000001b00780c */ /* 0x000fe40003f05270 */
[----:B------:R-:W-:Y:S02]  /*3770*/  LOP3.LUT R19, R15, 0x80000000, R13, 0x48, !PT ;  /* 0x800000000f137812 */ /* 0x000fe400078e480d */
[----:B------:R-:W-:-:S13]  /*3780*/  ISETP.EQ.OR P0, PT, R25, RZ, !P0 ;  /* 0x000000ff1900720c */ /* 0x000fda0004702670 */
[----:B------:R-:W-:Y:S02]  /*3790*/  @P0 LOP3.LUT R6, R19, 0x7ff00000, RZ, 0xfc, !PT ;  /* 0x7ff0000013060812 */ /* 0x000fe400078efcff */
[----:B------:R-:W-:Y:S01]  /*37a0*/  @!P0 MOV R18, RZ ;  /* 0x000000ff00128202 */ /* 0x000fe20000000f00 */
[----:B------:R-:W-:Y:S02]  /*37b0*/  @P0 IMAD.MOV.U32 R18, RZ, RZ, RZ ;  /* 0x000000ffff120224 */ /* 0x000fe400078e00ff */
[----:B------:R-:W-:Y:S01]  /*37c0*/  @P0 IMAD.MOV.U32 R19, RZ, RZ, R6 ;  /* 0x000000ffff130224 */ /* 0x000fe200078e0006 */
[----:B------:R-:W-:Y:S06]  /*37d0*/  BRA `(.L_x_34) ;  /* 0x0000000000147947 */ /* 0x000fec0003800000 */
.L_x_36:
[----:B------:R-:W-:Y:S02]  /*37e0*/  LOP3.LUT R19, R13, 0x80000, RZ, 0xfc, !PT ;  /* 0x000800000d137812 */ /* 0x000fe400078efcff */
[----:B------:R-:W-:Y:S01]  /*37f0*/  MOV R18, R12 ;  /* 0x0000000c00127202 */ /* 0x000fe20000000f00 */
[----:B------:R-:W-:Y:S06]  /*3800*/  BRA `(.L_x_34) ;  /* 0x0000000000087947 */ /* 0x000fec0003800000 */
.L_x_35:
[----:B------:R-:W-:Y:S01]  /*3810*/  LOP3.LUT R19, R15, 0x80000, RZ, 0xfc, !PT ;  /* 0x000800000f137812 */ /* 0x000fe200078efcff */
[----:B------:R-:W-:-:S07]  /*3820*/  IMAD.MOV.U32 R18, RZ, RZ, R14 ;  /* 0x000000ffff127224 */ /* 0x000fce00078e000e */
.L_x_34:
[----:B------:R-:W-:Y:S01]  /*3830*/  IMAD.MOV.U32 R27, RZ, RZ, 0x0 ;  /* 0x00000000ff1b7424 */ /* 0x000fe200078e00ff */
[----:B------:R-:W-:Y:S01]  /*3840*/  MOV R11, R19 ;  /* 0x00000013000b7202 */ /* 0x000fe20000000f00 */
[----:B------:R-:W-:Y:S02]  /*3850*/  IMAD.MOV.U32 R10, RZ, RZ, R18 ;  /* 0x000000ffff0a7224 */ /* 0x000fe400078e0012 */
[----:B------:R-:W-:Y:S05]  /*3860*/  RET.REL.NODEC R26 `(_Z25GaussianEliminationSharediPfPKfS1_S_) ;  /* 0xffffffc41ae47950 */ /* 0x000fea0003c3ffff */
        .weak           $__internal_1_$__cuda_sm3x_div_rn_noftz_f32_slowpath
        .type           $__internal_1_$__cuda_sm3x_div_rn_noftz_f32_slowpath,@function
        .size           $__internal_1_$__cuda_sm3x_div_rn_noftz_f32_slowpath,(.L_x_106 - $__internal_1_$__cuda_sm3x_div_rn_noftz_f32_slowpath)
$__internal_1_$__cuda_sm3x_div_rn_noftz_f32_slowpath:
[--C-:B------:R-:W-:Y:S01]  /*3870*/  SHF.R.U32.HI R17, RZ, 0x17, R15.reuse ;  /* 0x00000017ff117819 */ /* 0x100fe2000001160f */
[--C-:B------:R-:W-:Y:S01]  /*3880*/  IMAD.MOV.U32 R19, RZ, RZ, R14.reuse ;  /* 0x000000ffff137224 */ /* 0x100fe200078e000e */
[----:B------:R-:W-:Y:S01]  /*3890*/  SHF.R.U32.HI R18, RZ, 0x17, R14 ;  /* 0x00000017ff127819 */ /* 0x000fe2000001160e */
[----:B------:R-:W-:Y:S01]  /*38a0*/  IMAD.MOV.U32 R20, RZ, RZ, R15 ;  /* 0x000000ffff147224 */ /* 0x000fe200078e000f */
[----:B------:R-:W-:Y:S02]  /*38b0*/  LOP3.LUT R17, R17, 0xff, RZ, 0xc0, !PT ;  /* 0x000000ff11117812 */ /* 0x000fe400078ec0ff */
[----:B------:R-:W-:-:S03]  /*38c0*/  LOP3.LUT R22, R18, 0xff, RZ, 0xc0, !PT ;  /* 0x000000ff12167812 */ /* 0x000fc600078ec0ff */
[----:B------:R-:W-:Y:S01]  /*38d0*/  VIADD R23, R17, 0xffffffff ;  /* 0xffffffff11177836 */ /* 0x000fe20000000000 */
[----:B------:R-:W-:-:S04]  /*38e0*/  IADD3 R21, PT, PT, R22, -0x1, RZ ;  /* 0xffffffff16157810 */ /* 0x000fc80007ffe0ff */
[----:B------:R-:W-:-:S04]  /*38f0*/  ISETP.GT.U32.AND P0, PT, R23, 0xfd, PT ;  /* 0x000000fd1700780c */ /* 0x000fc80003f04070 */
[----:B------:R-:W-:-:S13]  /*3900*/  ISETP.GT.U32.OR P0, PT, R21, 0xfd, P0 ;  /* 0x000000fd1500780c */ /* 0x000fda0000704470 */
[----:B------:R-:W-:Y:S01]  /*3910*/  @!P0 MOV R18, RZ ;  /* 0x000000ff00128202 */ /* 0x000fe20000000f00 */
[----:B------:R-:W-:Y:S06]  /*3920*/  @!P0 BRA `(.L_x_37) ;  /* 0x00000000005c8947 */ /* 0x000fec0003800000 */
[----:B------:R-:W-:Y:S02]  /*3930*/  FSETP.GTU.FTZ.AND P0, PT, |R14|, +INF , PT ;  /* 0x7f8000000e00780b */ /* 0x000fe40003f1c200 */
[----:B------:R-:W-:-:S04]  /*3940*/  FSETP.GTU.FTZ.AND P1, PT, |R15|, +INF , PT ;  /* 0x7f8000000f00780b */ /* 0x000fc80003f3c200 */
[----:B------:R-:W-:-:S13]  /*3950*/  PLOP3.LUT P0, PT, P0, P1, PT, 0xf8, 0x8f ;  /* 0x00000000008f781c */ /* 0x000fda0000703f70 */
[----:B------:R-:W-:Y:S05]  /*3960*/  @P0 BRA `(.L_x_38) ;  /* 0x0000000400440947 */ /* 0x000fea0003800000 */
[----:B------:R-:W-:-:S13]  /*3970*/  LOP3.LUT P0, RZ, R20, 0x7fffffff, R19, 0xc8, !PT ;  /* 0x7fffffff14ff7812 */ /* 0x000fda000780c813 */
[----:B------:R-:W-:Y:S05]  /*3980*/  @!P0 BRA `(.L_x_39) ;  /* 0x0000000400348947 */ /* 0x000fea0003800000 */
[C---:B------:R-:W-:Y:S02]  /*3990*/  FSETP.NEU.FTZ.AND P1, PT, |R14|.reuse, +INF , PT ;  /* 0x7f8000000e00780b */ /* 0x040fe40003f3d200 */
[----:B------:R-:W-:Y:S02]  /*39a0*/  FSETP.NEU.FTZ.AND P3, PT, |R15|, +INF , PT ;  /* 0x7f8000000f00780b */ /* 0x000fe40003f7d200 */
[----:B------:R-:W-:-:S11]  /*39b0*/  FSETP.NEU.FTZ.AND P0, PT, |R14|, +INF , PT ;  /* 0x7f8000000e00780b */ /* 0x000fd60003f1d200 */
[----:B------:R-:W-:Y:S05]  /*39c0*/  @!P3 BRA !P1, `(.L_x_39) ;  /* 0x000000040024b947 */ /* 0x000fea0004800000 */
[----:B------:R-:W-:-:S04]  /*39d0*/  LOP3.LUT P1, RZ, R19, 0x7fffffff, RZ, 0xc0, !PT ;  /* 0x7fffffff13ff7812 */ /* 0x000fc8000782c0ff */
[----:B------:R-:W-:-:S13]  /*39e0*/  PLOP3.LUT P1, PT, P3, P1, PT, 0x2f, 0xf2 ;  /* 0x0000000000f2781c */ /* 0x000fda0001f22577 */
[----:B------:R-:W-:Y:S05]  /*39f0*/  @P1 BRA `(.L_x_40) ;  /* 0x0000000400101947 */ /* 0x000fea0003800000 */
[----:B------:R-:W-:-:S04]  /*3a00*/  LOP3.LUT P1, RZ, R20, 0x7fffffff, RZ, 0xc0, !PT ;  /* 0x7fffffff14ff7812 */ /* 0x000fc8000782c0ff */
[----:B------:R-:W-:-:S13]  /*3a10*/  PLOP3.LUT P0, PT, P0, P1, PT, 0x2f, 0xf2 ;  /* 0x0000000000f2781c */ /* 0x000fda0000702577 */
[----:B------:R-:W-:Y:S05]  /*3a20*/  @P0 BRA `(.L_x_41) ;  /* 0x0000000000f80947 */ /* 0x000fea0003800000 */
[----:B------:R-:W-:Y:S02]  /*3a30*/  ISETP.GE.AND P0, PT, R21, RZ, PT ;  /* 0x000000ff1500720c */ /* 0x000fe40003f06270 */
[----:B------:R-:W-:-:S11]  /*3a40*/  ISETP.GE.AND P1, PT, R23, RZ, PT ;  /* 0x000000ff1700720c */ /* 0x000fd60003f26270 */
[----:B------:R-:W-:Y:S02]  /*3a50*/  @P0 IMAD.MOV.U32 R18, RZ, RZ, RZ ;  /* 0x000000ffff120224 */ /* 0x000fe400078e00ff */
[----:B------:R-:W-:Y:S01]  /*3a60*/  @!P0 FFMA R19, R14, 1.84467440737095516160e+19, RZ ;  /* 0x5f8000000e138823 */ /* 0x000fe200000000ff */
[----:B------:R-:W-:Y:S02]  /*3a70*/  @!P0 IMAD.MOV.U32 R18, RZ, RZ, -0x40 ;  /* 0xffffffc0ff128424 */ /* 0x000fe400078e00ff */
[----:B------:R-:W-:-:S03]  /*3a80*/  @!P1 FFMA R20, R15, 1.84467440737095516160e+19, RZ ;  /* 0x5f8000000f149823 */ /* 0x000fc600000000ff */
[----:B------:R-:W-:-:S07]  /*3a90*/  @!P1 IADD3 R18, PT, PT, R18, 0x40, RZ ;  /* 0x0000004012129810 */ /* 0x000fce0007ffe0ff */
.L_x_37:
[----:B------:R-:W-:Y:S01]  /*3aa0*/  LEA R15, R17, 0xc0800000, 0x17 ;  /* 0xc0800000110f7811 */ /* 0x000fe200078eb8ff */
[----:B------:R-:W-:-:S04]  /*3ab0*/  VIADD R22, R22, 0xffffff81 ;  /* 0xffffff8116167836 */ /* 0x000fc80000000000 */
[----:B------:R-:W-:Y:S02]  /*3ac0*/  IMAD.IADD R21, R20, 0x1, -R15 ;  /* 0x0000000114157824 */ /* 0x000fe400078e0a0f */
[C---:B------:R-:W-:Y:S02]  /*3ad0*/  IMAD R14, R22.reuse, -0x800000, R19 ;  /* 0xff800000160e7824 */ /* 0x040fe400078e0213 */
[----:B------:R0:W1:Y:S01]  /*3ae0*/  MUFU.RCP R15, R21 ;  /* 0x00000015000f7308 */ /* 0x0000620000001000 */
[----:B------:R-:W-:Y:S01]  /*3af0*/  FADD.FTZ R23, -R21, -RZ ;  /* 0x800000ff15177221 */ /* 0x000fe20000010100 */
[----:B0-----:R-:W-:-:S04]  /*3b00*/  IADD3 R21, PT, PT, R22, 0x7f, -R17 ;  /* 0x0000007f16157810 */ /* 0x001fc80007ffe811 */
[----:B------:R-:W-:Y:S01]  /*3b10*/  IADD3 R21, PT, PT, R21, R18, RZ ;  /* 0x0000001215157210 */ /* 0x000fe20007ffe0ff */
[----:B-1----:R-:W-:-:S04]  /*3b20*/  FFMA R20, R15, R23, 1 ;  /* 0x3f8000000f147423 */ /* 0x002fc80000000017 */
[----:B------:R-:W-:-:S04]  /*3b30*/  FFMA R15, R15, R20, R15 ;  /* 0x000000140f0f7223 */ /* 0x000fc8000000000f */
[----:B------:R-:W-:-:S04]  /*3b40*/  FFMA R20, R14, R15, RZ ;  /* 0x0000000f0e147223 */ /* 0x000fc800000000ff */
[----:B------:R-:W-:-:S04]  /*3b50*/  FFMA R19, R23, R20, R14 ;  /* 0x0000001417137223 */ /* 0x000fc8000000000e */
[----:B------:R-:W-:-:S04]  /*3b60*/  FFMA R20, R15, R19, R20 ;  /* 0x000000130f147223 */ /* 0x000fc80000000014 */
[----:B------:R-:W-:-:S04]  /*3b70*/  FFMA R19, R23, R20, R14 ;  /* 0x0000001417137223 */ /* 0x000fc8000000000e */
[----:B------:R-:W-:-:S05]  /*3b80*/  FFMA R14, R15, R19, R20 ;  /* 0x000000130f0e7223 */ /* 0x000fca0000000014 */
[----:B------:R-:W-:-:S04]  /*3b90*/  SHF.R.U32.HI R17, RZ, 0x17, R14 ;  /* 0x00000017ff117819 */ /* 0x000fc8000001160e */
[----:B------:R-:W-:-:S05]  /*3ba0*/  LOP3.LUT R17, R17, 0xff, RZ, 0xc0, !PT ;  /* 0x000000ff11117812 */ /* 0x000fca00078ec0ff */
[----:B------:R-:W-:-:S04]  /*3bb0*/  IMAD.IADD R22, R17, 0x1, R21 ;  /* 0x0000000111167824 */ /* 0x000fc800078e0215 */
[----:B------:R-:W-:-:S05]  /*3bc0*/  VIADD R17, R22, 0xffffffff ;  /* 0xffffffff16117836 */ /* 0x000fca0000000000 */
[----:B------:R-:W-:-:S13]  /*3bd0*/  ISETP.GE.U32.AND P0, PT, R17, 0xfe, PT ;  /* 0x000000fe1100780c */ /* 0x000fda0003f06070 */
[----:B------:R-:W-:Y:S05]  /*3be0*/  @!P0 BRA `(.L_x_42) ;  /* 0x0000000000808947 */ /* 0x000fea0003800000 */
[----:B------:R-:W-:-:S13]  /*3bf0*/  ISETP.GT.AND P0, PT, R22, 0xfe, PT ;  /* 0x000000fe1600780c */ /* 0x000fda0003f04270 */
[----:B------:R-:W-:Y:S05]  /*3c00*/  @P0 BRA `(.L_x_43) ;  /* 0x00000000006c0947 */ /* 0x000fea0003800000 */
[----:B------:R-:W-:-:S13]  /*3c10*/  ISETP.GE.AND P0, PT, R22, 0x1, PT ;  /* 0x000000011600780c */ /* 0x000fda0003f06270 */
[----:B------:R-:W-:Y:S05]  /*3c20*/  @P0 BRA `(.L_x_44) ;  /* 0x0000000000980947 */ /* 0x000fea0003800000 */
[----:B------:R-:W-:Y:S02]  /*3c30*/  ISETP.GE.AND P0, PT, R22, -0x18, PT ;  /* 0xffffffe81600780c */ /* 0x000fe40003f06270 */
[----:B------:R-:W-:-:S11]  /*3c40*/  LOP3.LUT R14, R14, 0x80000000, RZ, 0xc0, !PT ;  /* 0x800000000e0e7812 */ /* 0x000fd600078ec0ff */
[----:B------:R-:W-:Y:S05]  /*3c50*/  @!P0 BRA `(.L_x_44) ;  /* 0x00000000008c8947 */ /* 0x000fea0003800000 */
[-CC-:B------:R-:W-:Y:S01]  /*3c60*/  FFMA.RZ R17, R15, R19.reuse, R20.reuse ;  /* 0x000000130f117223 */ /* 0x180fe2000000c014 */
[C---:B------:R-:W-:Y:S02]  /*3c70*/  ISETP.NE.AND P3, PT, R22.reuse, RZ, PT ;  /* 0x000000ff1600720c */ /* 0x040fe40003f65270 */
[C---:B------:R-:W-:Y:S02]  /*3c80*/  ISETP.NE.AND P1, PT, R22.reuse, RZ, PT ;  /* 0x000000ff1600720c */ /* 0x040fe40003f25270 */
[----:B------:R-:W-:Y:S01]  /*3c90*/  LOP3.LUT R18, R17, 0x7fffff, RZ, 0xc0, !PT ;  /* 0x007fffff11127812 */ /* 0x000fe200078ec0ff */
[CCC-:B------:R-:W-:Y:S01]  /*3ca0*/  FFMA.RP R17, R15.reuse, R19.reuse, R20.reuse ;  /* 0x000000130f117223 */ /* 0x1c0fe20000008014 */
[----:B------:R-:W-:Y:S01]  /*3cb0*/  FFMA.RM R20, R15, R19, R20 ;  /* 0x000000130f147223 */ /* 0x000fe20000004014 */
[----:B------:R-:W-:Y:S01]  /*3cc0*/  IADD3 R15, PT, PT, R22, 0x20, RZ ;  /* 0x00000020160f7810 */ /* 0x000fe20007ffe0ff */
[----:B------:R-:W-:Y:S01]  /*3cd0*/  IMAD.MOV R19, RZ, RZ, -R22 ;  /* 0x000000ffff137224 */ /* 0x000fe200078e0a16 */
[----:B------:R-:W-:-:S02]  /*3ce0*/  LOP3.LUT R18, R18, 0x800000, RZ, 0xfc, !PT ;  /* 0x0080000012127812 */ /* 0x000fc400078efcff */
[----:B------:R-:W-:Y:S02]  /*3cf0*/  FSETP.NEU.FTZ.AND P0, PT, R17, R20, PT ;  /* 0x000000141100720b */ /* 0x000fe40003f1d000 */
[----:B------:R-:W-:Y:S02]  /*3d00*/  SHF.L.U32 R15, R18, R15, RZ ;  /* 0x0000000f120f7219 */ /* 0x000fe400000006ff */
[----:B------:R-:W-:Y:S02]  /*3d10*/  SEL R17, R19, RZ, P3 ;  /* 0x000000ff13117207 */ /* 0x000fe40001800000 */
[----:B------:R-:W-:Y:S02]  /*3d20*/  ISETP.NE.AND P1, PT, R15, RZ, P1 ;  /* 0x000000ff0f00720c */ /* 0x000fe40000f25270 */
[----:B------:R-:W-:Y:S02]  /*3d30*/  SHF.R.U32.HI R17, RZ, R17, R18 ;  /* 0x00000011ff117219 */ /* 0x000fe40000011612 */
[----:B------:R-:W-:-:S02]  /*3d40*/  PLOP3.LUT P0, PT, P0, P1, PT, 0xf8, 0x8f ;  /* 0x00000000008f781c */ /* 0x000fc40000703f70 */
[----:B------:R-:W-:Y:S02]  /*3d50*/  SHF.R.U32.HI R18, RZ, 0x1, R17 ;  /* 0x00000001ff127819 */ /* 0x000fe40000011611 */
[----:B------:R-:W-:-:S04]  /*3d60*/  SEL R15, RZ, 0x1, !P0 ;  /* 0x00000001ff0f7807 */ /* 0x000fc80004000000 */
[----:B------:R-:W-:-:S04]  /*3d70*/  LOP3.LUT R20, R15, 0x1, R18, 0xf8, !PT ;  /* 0x000000010f147812 */ /* 0x000fc800078ef812 */
[----:B------:R-:W-:-:S05]  /*3d80*/  LOP3.LUT R17, R20, R17, RZ, 0xc0, !PT ;  /* 0x0000001114117212 */ /* 0x000fca00078ec0ff */
[----:B------:R-:W-:-:S05]  /*3d90*/  IMAD.IADD R17, R18, 0x1, R17 ;  /* 0x0000000112117824 */ /* 0x000fca00078e0211 */
[----:B------:R-:W-:Y:S01]  /*3da0*/  LOP3.LUT R14, R17, R14, RZ, 0xfc, !PT ;  /* 0x0000000e110e7212 */ /* 0x000fe200078efcff */
[----:B------:R-:W-:Y:S06]  /*3db0*/  BRA `(.L_x_44) ;  /* 0x0000000000347947 */ /* 0x000fec0003800000 */
.L_x_43:
[----:B------:R-:W-:-:S04]  /*3dc0*/  LOP3.LUT R14, R14, 0x80000000, RZ, 0xc0, !PT ;  /* 0x800000000e0e7812 */ /* 0x000fc800078ec0ff */
[----:B------:R-:W-:Y:S01]  /*3dd0*/  LOP3.LUT R14, R14, 0x7f800000, RZ, 0xfc, !PT ;  /* 0x7f8000000e0e7812 */ /* 0x000fe200078efcff */
[----:B------:R-:W-:Y:S06]  /*3de0*/  BRA `(.L_x_44) ;  /* 0x0000000000287947 */ /* 0x000fec0003800000 */
.L_x_42:
[----:B------:R-:W-:Y:S01]  /*3df0*/  LEA R14, R21, R14, 0x17 ;  /* 0x0000000e150e7211 */ /* 0x000fe200078eb8ff */
[----:B------:R-:W-:Y:S06]  /*3e00*/  BRA `(.L_x_44) ;  /* 0x0000000000207947 */ /* 0x000fec0003800000 */
.L_x_41:
[----:B------:R-:W-:-:S04]  /*3e10*/  LOP3.LUT R14, R20, 0x80000000, R19, 0x48, !PT ;  /* 0x80000000140e7812 */ /* 0x000fc800078e4813 */
[----:B------:R-:W-:Y:S01]  /*3e20*/  LOP3.LUT R14, R14, 0x7f800000, RZ, 0xfc, !PT ;  /* 0x7f8000000e0e7812 */ /* 0x000fe200078efcff */
[----:B------:R-:W-:Y:S06]  /*3e30*/  BRA `(.L_x_44) ;  /* 0x0000000000147947 */ /* 0x000fec0003800000 */
.L_x_40:
[----:B------:R-:W-:Y:S01]  /*3e40*/  LOP3.LUT R14, R20, 0x80000000, R19, 0x48, !PT ;  /* 0x80000000140e7812 */ /* 0x000fe200078e4813 */
[----:B------:R-:W-:Y:S06]  /*3e50*/  BRA `(.L_x_44) ;  /* 0x00000000000c7947 */ /* 0x000fec0003800000 */
.L_x_39:
[----:B------:R-:W0:Y:S01]  /*3e60*/  MUFU.RSQ R14, -QNAN ;  /* 0xffc00000000e7908 */ /* 0x000e220000001400 */
[----:B------:R-:W-:Y:S05]  /*3e70*/  BRA `(.L_x_44) ;  /* 0x0000000000047947 */ /* 0x000fea0003800000 */
.L_x_38:
[----:B------:R-:W-:-:S07]  /*3e80*/  FADD.FTZ R14, R14, R15 ;  /* 0x0000000f0e0e7221 */ /* 0x000fce0000010000 */
.L_x_44:
[----:B------:R-:W-:-:S04]  /*3e90*/  IMAD.MOV.U32 R17, RZ, RZ, 0x0 ;  /* 0x00000000ff117424 */ /* 0x000fc800078e00ff */
[----:B0-----:R-:W-:Y:S05]  /*3ea0*/  RET.REL.NODEC R16 `(_Z25GaussianEliminationSharediPfPKfS1_S_) ;  /* 0xffffffc010547950 */ /* 0x001fea0003c3ffff */
.L_x_45:
[----:B------:R-:W-:-:S00]  /*3eb0*/  BRA `(.L_x_45) ;  /* 0xfffffffc00fc7947 */ /* 0x000fc0000383ffff */
[----:B------:R-:W-:-:S00]  /*3ec0*/  NOP ;  /* 0x0000000000007918 */ /* 0x000fc00000000000 */
        /* <DEDUP_REMOVED lines=11> */
.L_x_106:


//--------------------- .text._Z25GaussianEliminationGlobaliPfPKfS1_S_i --------------------------
	.section	.text._Z25GaussianEliminationGlobaliPfPKfS1_S_i,"ax",@progbits
	.align	128
        .global         _Z25GaussianEliminationGlobaliPfPKfS1_S_i
        .type           _Z25GaussianEliminationGlobaliPfPKfS1_S_i,@function
        .size           _Z25GaussianEliminationGlobaliPfPKfS1_S_i,(.L_x_108 - _Z25GaussianEliminationGlobaliPfPKfS1_S_i)
        .other          _Z25GaussianEliminationGlobaliPfPKfS1_S_i,@"STO_CUDA_ENTRY STV_DEFAULT"
_Z25GaussianEliminationGlobaliPfPKfS1_S_i:
.text._Z25GaussianEliminationGlobaliPfPKfS1_S_i:
[----:B------:R-:W0:Y:S01]  /*0000*/  LDC R1, c[0x0][0x37c] ;  /* 0x0000df00ff017b82 */ /* 0x000e220000000800 */
[----:B------:R-:W1:Y:S07]  /*0010*/  S2R R3, SR_TID.X ;  /* 0x0000000000037919 */ /* 0x000e6e0000002100 */
[----:B------:R-:W1:Y:S01]  /*0020*/  S2UR UR4, SR_CTAID.X ;  /* 0x00000000000479c3 */ /* 0x000e620000002500 */
[----:B------:R-:W2:Y:S01]  /*0030*/  LDCU UR5, c[0x0][0x380] ;  /* 0x00007000ff0577ac */ /* 0x000ea20008000800 */
[----:B0-----:R-:W-:Y:S01]  /*0040*/  VIADD R1, R1, 0xfffe05c0 ;  /* 0xfffe05c001017836 */ /* 0x001fe20000000000 */
[----:B------:R-:W0:Y:S05]  /*0050*/  LDCU.64 UR8, c[0x0][0x358] ;  /* 0x00006b00ff0877ac */ /* 0x000e2a0008000a00 */
[----:B------:R-:W1:Y:S01]  /*0060*/  LDC R0, c[0x0][0x360] ;  /* 0x0000d800ff007b82 */ /* 0x000e620000000800 */
[----:B--2---:R-:W-:Y:S01]  /*0070*/  UISETP.GE.AND UP0, UPT, UR5, 0x1, UPT ;  /* 0x000000010500788c */ /* 0x004fe2000bf06270 */
[----:B-1----:R-:W-:-:S04]  /*0080*/  IMAD R0, R0, UR4, R3 ;  /* 0x0000000400007c24 */ /* 0x002fc8000f8e0203 */
[----:B------:R-:W-:-:S04]  /*0090*/  IMAD R0, R0, UR5, RZ ;  /* 0x0000000500007c24 */ /* 0x000fc8000f8e02ff */
[----:B------:R-:W-:Y:S01]  /*00a0*/  VIADD R3, R0, UR5 ;  /* 0x0000000500037c36 */ /* 0x000fe20008000000 */
[----:B0-----:R-:W-:Y:S06]  /*00b0*/  BRA.U !UP0, `(.L_x_46) ;  /* 0x0000000508547547 */ /* 0x001fec000b800000 */
[----:B------:R-:W-:Y:S01]  /*00c0*/  VIADDMNMX R5, R0, 0x1, R3, !PT ;  /* 0x0000000100057846 */ /* 0x000fe20007800103 */
[----:B------:R-:W-:Y:S01]  /*00d0*/  BSSY.RECONVERGENT B0, `(.L_x_46) ;  /* 0x0000053000007945 */ /* 0x000fe20003800200 */
[----:B------:R-:W-:-:S03]  /*00e0*/  IMAD.MOV.U32 R8, RZ, RZ, R0 ;  /* 0x000000ffff087224 */ /* 0x000fc600078e0000 */
[----:B------:R-:W-:Y:S01]  /*00f0*/  IMAD.IADD R2, R5, 0x1, -R0 ;  /* 0x0000000105027824 */ /* 0x000fe200078e0a00 */
[----:B------:R-:W-:-:S04]  /*0100*/  IADD3 R5, PT, PT, R0, -R5, RZ ;  /* 0x8000000500057210 */ /* 0x000fc80007ffe0ff */
[C---:B------:R-:W-:Y:S02]  /*0110*/  LOP3.LUT R11, R2.reuse, 0x7, RZ, 0xc0, !PT ;  /* 0x00000007020b7812 */ /* 0x040fe400078ec0ff */
[----:B------:R-:W-:Y:S02]  /*0120*/  LOP3.LUT R10, R2, 0xf, RZ, 0xc0, !PT ;  /* 0x0000000f020a7812 */ /* 0x000fe400078ec0ff */
[----:B------:R-:W-:Y:S01]  /*0130*/  ISETP.GT.U32.AND P2, PT, R5, -0x10, PT ;  /* 0xfffffff00500780c */ /* 0x000fe20003f44070 */
[----:B------:R-:W-:Y:S02]  /*0140*/  VIADD R6, R11, 0xffffffff ;  /* 0xffffffff0b067836 */ /* 0x000fe40000000000 */
[----:B------:R-:W-:-:S03]  /*0150*/  VIADD R4, R10, 0xffffffff ;  /* 0xffffffff0a047836 */ /* 0x000fc60000000000 */
[----:B------:R-:W-:Y:S02]  /*0160*/  ISETP.GE.U32.AND P0, PT, R6, 0x3, PT ;  /* 0x000000030600780c */ /* 0x000fe40003f06070 */
[----:B------:R-:W-:Y:S02]  /*0170*/  LOP3.LUT R6, R2, 0xfffffff0, RZ, 0xc0, !PT ;  /* 0xfffffff002067812 */ /* 0x000fe400078ec0ff */
[----:B------:R-:W-:Y:S02]  /*0180*/  ISETP.GE.U32.AND P1, PT, R4, 0x7, PT ;  /* 0x000000070400780c */ /* 0x000fe40003f26070 */
[----:B------:R-:W-:-:S11]  /*0190*/  LOP3.LUT R2, R2, 0x3, RZ, 0xc0, !PT ;  /* 0x0000000302027812 */ /* 0x000fd600078ec0ff */
.L_x_54:
[----:B------:R-:W-:Y:S01]  /*01a0*/  BSSY.RECONVERGENT B1, `(.L_x_47) ;  /* 0x000001c000017945 */ /* 0x000fe20003800200 */
[----:B------:R-:W-:Y:S01]  /*01b0*/  ISETP.NE.AND P4, PT, R10, RZ, PT ;  /* 0x000000ff0a00720c */ /* 0x000fe20003f85270 */
[----:B------:R-:W-:Y:S01]  /*01c0*/  IMAD R9, R8, 0x2d0, R1 ;  /* 0x000002d008097824 */ /* 0x000fe200078e0201 */
[----:B0-----:R-:W-:Y:S01]  /*01d0*/  MOV R4, R0 ;  /* 0x0000000000047202 */ /* 0x001fe20000000f00 */
[----:B------:R-:W-:Y:S10]  /*01e0*/  @P2 BRA `(.L_x_48) ;  /* 0x00000000005c2947 */ /* 0x000ff40003800000 */
[----:B------:R-:W-:Y:S02]  /*01f0*/  IMAD.MOV.U32 R5, RZ, RZ, RZ ;  /* 0x000000ffff057224 */ /* 0x000fe400078e00ff */
[----:B------:R-:W-:-:S07]  /*0200*/  IMAD.MOV.U32 R4, RZ, RZ, R0 ;  /* 0x000000ffff047224 */ /* 0x000fce00078e0000 */
.L_x_49:
[C---:B0-----:R-:W-:Y:S01]  /*0210*/  IMAD R7, R4.reuse, 0x4, R9 ;  /* 0x0000000404077824 */ /* 0x041fe200078e0209 */
[----:B------:R-:W-:Y:S01]  /*0220*/  IADD3 R5, PT, PT, R5, 0x10, RZ ;  /* 0x0000001005057810 */ /* 0x000fe20007ffe0ff */
[----:B------:R-:W-:-:S03]  /*0230*/  VIADD R4, R4, 0x10 ;  /* 0x0000001004047836 */ /* 0x000fc60000000000 */
[----:B------:R0:W-:Y:S01]  /*0240*/  STL [R7], RZ ;  /* 0x000000ff07007387 */ /* 0x0001e20000100800 */
[----:B------:R-:W-:-:S03]  /*0250*/  ISETP.NE.AND P3, PT, R5, R6, PT ;  /* 0x000000060500720c */ /* 0x000fc60003f65270 */
[----:B------:R0:W-:Y:S04]  /*0260*/  STL [R7+0x4], RZ ;  /* 0x000004ff07007387 */ /* 0x0001e80000100800 */
        /* <DEDUP_REMOVED lines=13> */
[----:B------:R0:W-:Y:S01]  /*0340*/  STL [R7+0x3c], RZ ;  /* 0x00003cff07007387 */ /* 0x0001e20000100800 */
[----:B------:R-:W-:Y:S05]  /*0350*/  @P3 BRA `(.L_x_49) ;  /* 0xfffffffc00ac3947 */ /* 0x000fea000383ffff */
.L_x_48:
[----:B------:R-:W-:Y:S05]  /*0360*/  BSYNC.RECONVERGENT B1 ;  /* 0x0000000000017941 */ /* 0x000fea0003800200 */
.L_x_47:
[----:B------:R-:W-:Y:S04]  /*0370*/  BSSY.RECONVERGENT B1, `(.L_x_50) ;  /* 0x0000020000017945 */ /* 0x000fe80003800200 */
[----:B------:R-:W-:Y:S05]  /*0380*/  @!P4 BRA `(.L_x_51) ;  /* 0x000000000078c947 */ /* 0x000fea0003800000 */
[----:B------:R-:W-:Y:S01]  /*0390*/  BSSY.RECONVERGENT B2, `(.L_x_52) ;  /* 0x000000d000027945 */ /* 0x000fe20003800200 */
[----:B------:R-:W-:-:S03]  /*03a0*/  ISETP.NE.AND P3, PT, R11, RZ, PT ;  /* 0x000000ff0b00720c */ /* 0x000fc60003f65270 */
[----:B------:R-:W-:Y:S10]  /*03b0*/  @!P1 BRA `(.L_x_53) ;  /* 0x0000000000289947 */ /* 0x000ff40003800000 */
[C---:B------:R-:W-:Y:S02]  /*03c0*/  IMAD R5, R4.reuse, 0x4, R9 ;  /* 0x0000000404057824 */ /* 0x040fe400078e0209 */
[----:B------:R-:W-:-:S03]  /*03d0*/  VIADD R4, R4, 0x8 ;  /* 0x0000000804047836 */ /* 0x000fc60000000000 */
[----:B------:R1:W-:Y:S04]  /*03e0*/  STL [R5], RZ ;  /* 0x000000ff05007387 */ /* 0x0003e80000100800 */
[----:B------:R1:W-:Y:S04]  /*03f0*/  STL [R5+0x4], RZ ;  /* 0x000004ff05007387 */ /* 0x0003e80000100800 */
[----:B------:R1:W-:Y:S04]  /*0400*/  STL [R5+0x8], RZ ;  /* 0x000008ff05007387 */ /* 0x0003e80000100800 */
[----:B------:R1:W-:Y:S04]  /*0410*/  STL [R5+0xc], RZ ;  /* 0x00000cff05007387 */ /* 0x0003e80000100800 */
[----:B------:R1:W-:Y:S04]  /*0420*/  STL [R5+0x10], RZ ;  /* 0x000010ff05007387 */ /* 0x0003e80000100800 */
[----:B------:R1:W-:Y:S04]  /*0430*/  STL [R5+0x14], RZ ;  /* 0x000014ff05007387 */ /* 0x0003e80000100800 */
[----:B------:R1:W-:Y:S04]  /*0440*/  STL [R5+0x18], RZ ;  /* 0x000018ff05007387 */ /* 0x0003e80000100800 */
[----:B------:R1:W-:Y:S02]  /*0450*/  STL [R5+0x1c], RZ ;  /* 0x00001cff05007387 */ /* 0x0003e40000100800 */
.L_x_53:
[----:B------:R-:W-:Y:S05]  /*0460*/  BSYNC.RECONVERGENT B2 ;  /* 0x0000000000027941 */ /* 0x000fea0003800200 */
.L_x_52:
[----:B------:R-:W-:Y:S05]  /*0470*/  @!P3 BRA `(.L_x_51) ;  /* 0x00000000003cb947 */ /* 0x000fea0003800000 */
[C---:B-1----:R-:W-:Y:S01]  /*0480*/  @P0 LEA R5, R4.reuse, R9, 0x2 ;  /* 0x0000000904050211 */ /* 0x042fe200078e10ff */
[----:B------:R-:W-:Y:S01]  /*0490*/  @P0 VIADD R4, R4, 0x4 ;  /* 0x0000000404040836 */ /* 0x000fe20000000000 */
[----:B------:R-:W-:-:S03]  /*04a0*/  ISETP.NE.AND P3, PT, R2, RZ, PT ;  /* 0x000000ff0200720c */ /* 0x000fc60003f65270 */
[----:B------:R2:W-:Y:S04]  /*04b0*/  @P0 STL [R5], RZ ;  /* 0x000000ff05000387 */ /* 0x0005e80000100800 */
[----:B------:R2:W-:Y:S04]  /*04c0*/  @P0 STL [R5+0x4], RZ ;  /* 0x000004ff05000387 */ /* 0x0005e80000100800 */
[----:B------:R2:W-:Y:S04]  /*04d0*/  @P0 STL [R5+0x8], RZ ;  /* 0x000008ff05000387 */ /* 0x0005e80000100800 */
[----:B------:R2:W-:Y:S01]  /*04e0*/  @P0 STL [R5+0xc], RZ ;  /* 0x00000cff05000387 */ /* 0x0005e20000100800 */
[----:B------:R-:W-:Y:S05]  /*04f0*/  @!P3 BRA `(.L_x_51) ;  /* 0x00000000001cb947 */ /* 0x000fea0003800000 */
[----:B------:R-:W-:Y:S01]  /*0500*/  IMAD R4, R4, 0x4, R9 ;  /* 0x0000000404047824 */ /* 0x000fe200078e0209 */
[----:B------:R-:W-:-:S04]  /*0510*/  ISETP.NE.AND P3, PT, R2, 0x1, PT ;  /* 0x000000010200780c */ /* 0x000fc80003f65270 */
[----:B------:R3:W-:Y:S09]  /*0520*/  STL [R4], RZ ;  /* 0x000000ff04007387 */ /* 0x0007f20000100800 */
[----:B---3--:R-:W-:Y:S05]  /*0530*/  @!P3 BRA `(.L_x_51) ;  /* 0x00000000000cb947 */ /* 0x008fea0003800000 */
[----:B------:R-:W-:Y:S01]  /*0540*/  ISETP.NE.AND P3, PT, R2, 0x2, PT ;  /* 0x000000020200780c */ /* 0x000fe20003f65270 */
[----:B------:R3:W-:-:S12]  /*0550*/  STL [R4+0x4], RZ ;  /* 0x000004ff04007387 */ /* 0x0007d80000100800 */
[----:B------:R3:W-:Y:S02]  /*0560*/  @P3 STL [R4+0x8], RZ ;  /* 0x000008ff04003387 */ /* 0x0007e40000100800 */
.L_x_51:
[----:B------:R-:W-:Y:S05]  /*0570*/  BSYNC.RECONVERGENT B1 ;  /* 0x0000000000017941 */ /* 0x000fea0003800200 */
.L_x_50:
[----:B-123--:R-:W1:Y:S02]  /*0580*/  LDC.64 R4, c[0x0][0x390] ;  /* 0x0000e400ff047b82 */ /* 0x00ee640000000a00 */
[----:B-1----:R-:W-:-:S06]  /*0590*/  IMAD.WIDE R4, R8, 0x4, R4 ;  /* 0x0000000408047825 */ /* 0x002fcc00078e0204 */
[----:B------:R-:W2:Y:S01]  /*05a0*/  LDG.E R4, desc[UR8][R4.64] ;  /* 0x0000000804047981 */ /* 0x000ea2000c1e1900 */
[C---:B0-----:R-:W-:Y:S01]  /*05b0*/  IMAD R7, R8.reuse, 0x4, R9 ;  /* 0x0000000408077824 */ /* 0x041fe200078e0209 */
[----:B------:R-:W-:-:S04]  /*05c0*/  IADD3 R8, PT, PT, R8, 0x1, RZ ;  /* 0x0000000108087810 */ /* 0x000fc80007ffe0ff */
[----:B------:R-:W-:Y:S01]  /*05d0*/  ISETP.GE.AND P3, PT, R8, R3, PT ;  /* 0x000000030800720c */ /* 0x000fe20003f66270 */
[----:B--2---:R0:W-:-:S12]  /*05e0*/  STL [R7], R4 ;  /* 0x0000000407007387 */ /* 0x0041d80000100800 */
[----:B------:R-:W-:Y:S05]  /*05f0*/  @!P3 BRA `(.L_x_54) ;  /* 0xfffffff800e8b947 */ /* 0x000fea000383ffff */
[----:B------:R-:W-:Y:S05]  /*0600*/  BSYNC.RECONVERGENT B0 ;  /* 0x0000000000007941 */ /* 0x000fea0003800200 */
.L_x_46:
[----:B------:R-:W-:Y:S01]  /*0610*/  VIADD R11, R3, 0xffffffff ;  /* 0xffffffff030b7836 */ /* 0x000fe20000000000 */
[----:B------:R-:W-:Y:S04]  /*0620*/  BSSY.RECONVERGENT B0, `(.L_x_55) ;  /* 0x00000cc000007945 */ /* 0x000fe80003800200 */
[----:B------:R-:W-:-:S13]  /*0630*/  ISETP.GE.AND P0, PT, R0, R11, PT ;  /* 0x0000000b0000720c */ /* 0x000fda0003f06270 */
[----:B------:R-:W-:Y:S05]  /*0640*/  @P0 BRA `(.L_x_56) ;  /* 0x0000000c00240947 */ /* 0x000fea0003800000 */
[----:B------:R-:W1:Y:S01]  /*0650*/  LDCU UR6, c[0x0][0x380] ;  /* 0x00007000ff0677ac */ /* 0x000e620008000800 */
[----:B------:R-:W-:Y:S01]  /*0660*/  IMAD.MOV.U32 R10, RZ, RZ, R0 ;  /* 0x000000ffff0a7224 */ /* 0x000fe200078e0000 */
[----:B-1----:R-:W-:-:S04]  /*0670*/  ULOP3.LUT UR4, UR6, 0x3, URZ, 0xc0, !UPT ;  /* 0x0000000306047892 */ /* 0x002fc8000f8ec0ff */
[----:B------:R-:W-:-:S09]  /*0680*/  UISETP.NE.AND UP0, UPT, UR4, 0x1, UPT ;  /* 0x000000010400788c */ /* 0x000fd2000bf05270 */
[----:B------:R-:W-:Y:S05]  /*0690*/  BRA.U !UP0, `(.L_x_57) ;  /* 0x0000000108487547 */ /* 0x000fea000b800000 */
[----:B0-----:R-:W0:Y:S01]  /*06a0*/  LDC.64 R6, c[0x0][0x398] ;  /* 0x0000e600ff067b82 */ /* 0x001e220000000a00 */
[----:B------:R-:W-:Y:S01]  /*06b0*/  UIADD3 UR4, UPT, UPT, UR6, -0x1, URZ ;  /* 0xffffffff06047890 */ /* 0x000fe2000fffe0ff */
[----:B------:R-:W-:-:S03]  /*06c0*/  IMAD.MOV.U32 R2, RZ, RZ, R0 ;  /* 0x000000ffff027224 */ /* 0x000fc600078e0000 */
[----:B------:R-:W-:-:S03]  /*06d0*/  ULOP3.LUT UR5, UR4, 0x3, URZ, 0xc0, !UPT ;  /* 0x0000000304057892 */ /* 0x000fc6000f8ec0ff */
[----:B------:R-:W-:-:S09]  /*06e0*/  UMOV UR4, URZ ;  /* 0x000000ff00047c82 */ /* 0x000fd20008000000 */
.L_x_58:
[----:B------:R-:W-:-:S05]  /*06f0*/  SHF.L.U32 R5, R2, 0x1, RZ ;  /* 0x0000000102057819 */ /* 0x000fca00000006ff */
[----:B0-----:R-:W-:-:S05]  /*0700*/  IMAD.WIDE R4, R5, 0x4, R6 ;  /* 0x0000000405047825 */ /* 0x001fca00078e0206 */
[----:B-1----:R-:W2:Y:S04]  /*0710*/  LDG.E R8, desc[UR8][R4.64+0x4] ;  /* 0x0000040804087981 */ /* 0x002ea8000c1e1900 */
[----:B------:R-:W3:Y:S01]  /*0720*/  LDG.E R12, desc[UR8][R4.64+0x8] ;  /* 0x00000808040c7981 */ /* 0x000ee2000c1e1900 */
[C---:B------:R-:W-:Y:S01]  /*0730*/  IMAD R9, R2.reuse, 0x2d0, R1 ;  /* 0x000002d002097824 */ /* 0x040fe200078e0201 */
[----:B------:R-:W-:Y:S01]  /*0740*/  UIADD3 UR4, UPT, UPT, UR4, 0x1, URZ ;  /* 0x0000000104047890 */ /* 0x000fe2000fffe0ff */
[C---:B------:R-:W-:Y:S02]  /*0750*/  VIADD R10, R2.reuse, 0x1 ;  /* 0x00000001020a7836 */ /* 0x040fe40000000000 */
[----:B------:R-:W-:Y:S01]  /*0760*/  IMAD R9, R2, 0x4, R9 ;  /* 0x0000000402097824 */ /* 0x000fe200078e0209 */
[----:B------:R-:W-:Y:S01]  /*0770*/  UISETP.NE.AND UP0, UPT, UR4, UR5, UPT ;  /* 0x000000050400728c */ /* 0x000fe2000bf05270 */
[----:B------:R-:W-:-:S03]  /*0780*/  IMAD.MOV.U32 R2, RZ, RZ, R10 ;  /* 0x000000ffff027224 */ /* 0x000fc600078e000a */
[----:B--2---:R1:W-:Y:S04]  /*0790*/  STL [R9+0x4], R8 ;  /* 0x0000040809007387 */ /* 0x0043e80000100800 */
[----:B---3--:R1:W-:Y:S01]  /*07a0*/  STL [R9+0x2d0], R12 ;  /* 0x0002d00c09007387 */ /* 0x0083e20000100800 */
[----:B------:R-:W-:Y:S05]  /*07b0*/  BRA.U UP0, `(.L_x_58) ;  /* 0xfffffffd00cc7547 */ /* 0x000fea000b83ffff */
.L_x_57:
[----:B------:R-:W-:-:S04]  /*07c0*/  UIADD3 UR4, UPT, UPT, UR6, -0x2, URZ ;  /* 0xfffffffe06047890 */ /* 0x000fc8000fffe0ff */
[----:B------:R-:W-:-:S09]  /*07d0*/  UISETP.GE.U32.AND UP0, UPT, UR4, 0x3, UPT ;  /* 0x000000030400788c */ /* 0x000fd2000bf06070 */
[----:B------:R-:W-:Y:S05]  /*07e0*/  BRA.U !UP0, `(.L_x_56) ;  /* 0x0000000908bc7547 */ /* 0x000fea000b800000 */
[----:B------:R-:W-:Y:S01]  /*07f0*/  ISETP.GE.AND P0, PT, R10, R11, PT ;  /* 0x0000000b0a00720c */ /* 0x000fe20003f06270 */
[----:B------:R-:W-:-:S12]  /*0800*/  BSSY.RELIABLE B1, `(.L_x_59) ;  /* 0x0000095000017945 */ /* 0x000fd80003800100 */
[----:B------:R-:W-:Y:S05]  /*0810*/  @P0 BRA `(.L_x_60) ;  /* 0x00000008004c0947 */ /* 0x000fea0003800000 */
[----:B------:R-:W-:Y:S01]  /*0820*/  IADD3 R2, PT, PT, R11, -R10, RZ ;  /* 0x8000000a0b027210 */ /* 0x000fe20007ffe0ff */
[----:B------:R-:W-:Y:S01]  /*0830*/  BSSY.RECONVERGENT B2, `(.L_x_61) ;  /* 0x000005d000027945 */ /* 0x000fe20003800200 */
[----:B------:R-:W-:Y:S02]  /*0840*/  PLOP3.LUT P0, PT, PT, PT, PT, 0x80, 0x8 ;  /* 0x000000000008781c */ /* 0x000fe40003f0f070 */
[----:B------:R-:W-:-:S13]  /*0850*/  ISETP.GT.AND P1, PT, R2, 0xc, PT ;  /* 0x0000000c0200780c */ /* 0x000fda0003f24270 */
[----:B------:R-:W-:Y:S05]  /*0860*/  @!P1 BRA `(.L_x_62) ;  /* 0x0000000400649947 */ /* 0x000fea0003800000 */
[----:B------:R-:W-:Y:S01]  /*0870*/  PLOP3.LUT P0, PT, PT, PT, PT, 0x8, 0x80 ;  /* 0x000000000080781c */ /* 0x000fe20003f0e170 */
[----:B------:R-:W-:-:S12]  /*0880*/  VIADD R2, R3, 0xfffffff3 ;  /* 0xfffffff303027836 */ /* 0x000fd80000000000 */
.L_x_63:
[----:B0-----:R-:W0:Y:S01]  /*0890*/  LDC.64 R4, c[0x0][0x398] ;  /* 0x0000e600ff047b82 */ /* 0x001e220000000a00 */
[C---:B------:R-:W-:Y:S02]  /*08a0*/  IMAD.SHL.U32 R7, R10.reuse, 0x2, RZ ;  /* 0x000000020a077824 */ /* 0x040fe400078e00ff */
[----:B------:R-:W-:-:S05]  /*08b0*/  VIADD R24, R10, 0x4 ;  /* 0x000000040a187836 */ /* 0x000fca0000000000 */
[----:B-1----:R-:W-:Y:S01]  /*08c0*/  SHF.L.U32 R9, R24, 0x1, RZ ;  /* 0x0000000118097819 */ /* 0x002fe200000006ff */
[----:B0-----:R-:W-:-:S04]  /*08d0*/  IMAD.WIDE R6, R7, 0x4, R4 ;  /* 0x0000000407067825 */ /* 0x001fc800078e0204 */
[----:B------:R-:W-:Y:S01]  /*08e0*/  IMAD.WIDE R8, R9, 0x4, R4 ;  /* 0x0000000409087825 */ /* 0x000fe200078e0204 */
[----:B------:R-:W2:Y:S04]  /*08f0*/  LDG.E R19, desc[UR8][R6.64+0x4] ;  /* 0x0000040806137981 */ /* 0x000ea8000c1e1900 */
[----:B------:R-:W3:Y:S04]  /*0900*/  LDG.E R16, desc[UR8][R6.64+0xc] ;  /* 0x00000c0806107981 */ /* 0x000ee8000c1e1900 */
[----:B------:R-:W4:Y:S04]  /*0910*/  LDG.E R22, desc[UR8][R6.64+0x1c] ;  /* 0x00001c0806167981 */ /* 0x000f28000c1e1900 */
[----:B------:R-:W5:Y:S04]  /*0920*/  LDG.E R25, desc[UR8][R6.64+0x8] ;  /* 0x0000080806197981 */ /* 0x000f68000c1e1900 */
[----:B------:R-:W5:Y:S04]  /*0930*/  LDG.E R23, desc[UR8][R6.64+0x10] ;  /* 0x0000100806177981 */ /* 0x000f68000c1e1900 */
[----:B------:R-:W5:Y:S04]  /*0940*/  LDG.E R26, desc[UR8][R6.64+0x14] ;  /* 0x00001408061a7981 */ /* 0x000f68000c1e1900 */
[----:B------:R-:W5:Y:S04]  /*0950*/  LDG.E R21, desc[UR8][R6.64+0x18] ;  /* 0x0000180806157981 */ /* 0x000f68000c1e1900 */
[----:B------:R0:W5:Y:S04]  /*0960*/  LDG.E R28, desc[UR8][R6.64+0x20] ;  /* 0x00002008061c7981 */ /* 0x000168000c1e1900 */
[----:B------:R-:W5:Y:S04]  /*0970*/  LDG.E R29, desc[UR8][R8.64+0x4] ;  /* 0x00000408081d7981 */ /* 0x000f68000c1e1900 */
[----:B------:R-:W5:Y:S04]  /*0980*/  LDG.E R17, desc[UR8][R8.64+0x8] ;  /* 0x0000080808117981 */ /* 0x000f68000c1e1900 */
[----:B------:R-:W5:Y:S04]  /*0990*/  LDG.E R20, desc[UR8][R8.64+0xc] ;  /* 0x00000c0808147981 */ /* 0x000f68000c1e1900 */
[----:B------:R-:W5:Y:S04]  /*09a0*/  LDG.E R12, desc[UR8][R8.64+0x10] ;  /* 0x00001008080c7981 */ /* 0x000f68000c1e1900 */
[----:B------:R-:W5:Y:S01]  /*09b0*/  LDG.E R13, desc[UR8][R8.64+0x1c] ;  /* 0x00001c08080d7981 */ /* 0x000f62000c1e1900 */
[----:B------:R-:W-:-:S02]  /*09c0*/  IMAD R27, R10, 0x2d0, R1 ;  /* 0x000002d00a1b7824 */ /* 0x000fc400078e0201 */
[----:B0-----:R-:W-:Y:S01]  /*09d0*/  IMAD R7, R24, 0x2d0, R1 ;  /* 0x000002d018077824 */ /* 0x001fe200078e0201 */
[----:B------:R-:W5:Y:S01]  /*09e0*/  LDG.E R15, desc[UR8][R8.64+0x14] ;  /* 0x00001408080f7981 */ /* 0x000f62000c1e1900 */
[----:B------:R-:W-:-:S03]  /*09f0*/  IMAD R27, R10, 0x4, R27 ;  /* 0x000000040a1b7824 */ /* 0x000fc600078e021b */
[----:B------:R-:W5:Y:S04]  /*0a00*/  LDG.E R14, desc[UR8][R8.64+0x18] ;  /* 0x00001808080e7981 */ /* 0x000f68000c1e1900 */
[----:B------:R-:W5:Y:S04]  /*0a10*/  LDG.E R18, desc[UR8][R8.64+0x20] ;  /* 0x0000200808127981 */ /* 0x000f68000c1e1900 */
[----:B--2---:R0:W-:Y:S04]  /*0a20*/  STL [R27+0x4], R19 ;  /* 0x000004131b007387 */ /* 0x0041e80000100800 */
[----:B---3--:R1:W-:Y:S04]  /*0a30*/  STL [R27+0x2d8], R16 ;  /* 0x0002d8101b007387 */ /* 0x0083e80000100800 */
[----:B----4-:R2:W-:Y:S01]  /*0a40*/  STL [R27+0x880], R22 ;  /* 0x000880161b007387 */ /* 0x0105e20000100800 */
[----:B0-----:R-:W-:Y:S01]  /*0a50*/  LEA R19, R24, R7, 0x2 ;  /* 0x0000000718137211 */ /* 0x001fe200078e10ff */
[----:B-1----:R-:W-:-:S02]  /*0a60*/  VIADD R16, R10, 0x8 ;  /* 0x000000080a107836 */ /* 0x002fc40000000000 */
[----:B-----5:R-:W-:Y:S01]  /*0a70*/  STL [R27+0x2d0], R25 ;  /* 0x0002d0191b007387 */ /* 0x020fe20000100800 */
[----:B--2---:R-:W-:-:S03]  /*0a80*/  VIADD R22, R10, 0xc ;  /* 0x0000000c0a167836 */ /* 0x004fc60000000000 */
[----:B------:R-:W-:Y:S01]  /*0a90*/  STL [R27+0x5a4], R23 ;  /* 0x0005a4171b007387 */ /* 0x000fe20000100800 */
[----:B------:R-:W-:-:S03]  /*0aa0*/  IMAD.SHL.U32 R6, R16, 0x2, RZ ;  /* 0x0000000210067824 */ /* 0x000fc600078e00ff */
[----:B------:R-:W-:Y:S04]  /*0ab0*/  STL [R27+0x5ac], R26 ;  /* 0x0005ac1a1b007387 */ /* 0x000fe80000100800 */
[----:B------:R-:W-:Y:S04]  /*0ac0*/  STL [R27+0x878], R21 ;  /* 0x000878151b007387 */ /* 0x000fe80000100800 */
[----:B------:R-:W-:Y:S04]  /*0ad0*/  STL [R27+0xb4c], R28 ;  /* 0x000b4c1c1b007387 */ /* 0x000fe80000100800 */
[----:B------:R0:W-:Y:S01]  /*0ae0*/  STL [R19+0x4], R29 ;  /* 0x0000041d13007387 */ /* 0x0001e20000100800 */
[----:B------:R-:W-:-:S03]  /*0af0*/  IMAD.WIDE R6, R6, 0x4, R4 ;  /* 0x0000000406067825 */ /* 0x000fc600078e0204 */
[----:B------:R-:W-:Y:S04]  /*0b00*/  STL [R19+0x2d0], R17 ;  /* 0x0002d01113007387 */ /* 0x000fe80000100800 */
[----:B------:R-:W2:Y:S01]  /*0b10*/  LDG.E R8, desc[UR8][R6.64+0x4] ;  /* 0x0000040806087981 */ /* 0x000ea2000c1e1900 */
[----:B0-----:R-:W-:-:S03]  /*0b20*/  IMAD.SHL.U32 R29, R22, 0x2, RZ ;  /* 0x00000002161d7824 */ /* 0x001fc600078e00ff */
[----:B------:R-:W3:Y:S01]  /*0b30*/  LDG.E R9, desc[UR8][R6.64+0x8] ;  /* 0x0000080806097981 */ /* 0x000ee2000c1e1900 */
[----:B------:R-:W-:-:S03]  /*0b40*/  IMAD.WIDE R4, R29, 0x4, R4 ;  /* 0x000000041d047825 */ /* 0x000fc600078e0204 */
[----:B------:R-:W4:Y:S04]  /*0b50*/  LDG.E R23, desc[UR8][R6.64+0xc] ;  /* 0x00000c0806177981 */ /* 0x000f28000c1e1900 */
[----:B------:R-:W5:Y:S04]  /*0b60*/  LDG.E R24, desc[UR8][R6.64+0x10] ;  /* 0x0000100806187981 */ /* 0x000f68000c1e1900 */
[----:B------:R-:W5:Y:S04]  /*0b70*/  LDG.E R25, desc[UR8][R6.64+0x14] ;  /* 0x0000140806197981 */ /* 0x000f68000c1e1900 */
[----:B------:R-:W5:Y:S04]  /*0b80*/  LDG.E R26, desc[UR8][R6.64+0x18] ;  /* 0x00001808061a7981 */ /* 0x000f68000c1e1900 */
[----:B------:R-:W5:Y:S04]  /*0b90*/  LDG.E R27, desc[UR8][R6.64+0x1c] ;  /* 0x00001c08061b7981 */ /* 0x000f68000c1e1900 */
[----:B------:R-:W5:Y:S04]  /*0ba0*/  LDG.E R21, desc[UR8][R6.64+0x20] ;  /* 0x0000200806157981 */ /* 0x000f68000c1e1900 */
[----:B------:R-:W-:Y:S04]  /*0bb0*/  STL [R19+0x2d8], R20 ;  /* 0x0002d81413007387 */ /* 0x000fe80000100800 */
[----:B------:R0:W-:Y:S04]  /*0bc0*/  STL [R19+0x5a4], R12 ;  /* 0x0005a40c13007387 */ /* 0x0001e80000100800 */
[----:B------:R1:W-:Y:S04]  /*0bd0*/  STL [R19+0x880], R13 ;  /* 0x0008800d13007387 */ /* 0x0003e80000100800 */
[----:B------:R-:W5:Y:S04]  /*0be0*/  LDG.E R29, desc[UR8][R4.64+0xc] ;  /* 0x00000c08041d7981 */ /* 0x000f68000c1e1900 */
[----:B0-----:R-:W5:Y:S04]  /*0bf0*/  LDG.E R12, desc[UR8][R4.64+0x8] ;  /* 0x00000808040c7981 */ /* 0x001f68000c1e1900 */
[----:B-1----:R-:W5:Y:S04]  /*0c00*/  LDG.E R13, desc[UR8][R4.64+0x4] ;  /* 0x00000408040d7981 */ /* 0x002f68000c1e1900 */
[----:B------:R-:W5:Y:S04]  /*0c10*/  LDG.E R28, desc[UR8][R4.64+0x10] ;  /* 0x00001008041c7981 */ /* 0x000f68000c1e1900 */
[----:B------:R-:W5:Y:S04]  /*0c20*/  LDG.E R17, desc[UR8][R4.64+0x14] ;  /* 0x0000140804117981 */ /* 0x000f68000c1e1900 */
[----:B------:R-:W5:Y:S04]  /*0c30*/  LDG.E R7, desc[UR8][R4.64+0x18] ;  /* 0x0000180804077981 */ /* 0x000f68000c1e1900 */
[----:B------:R-:W5:Y:S04]  /*0c40*/  LDG.E R6, desc[UR8][R4.64+0x1c] ;  /* 0x00001c0804067981 */ /* 0x000f68000c1e1900 */
[----:B------:R-:W5:Y:S04]  /*0c50*/  LDG.E R20, desc[UR8][R4.64+0x20] ;  /* 0x0000200804147981 */ /* 0x000f68000c1e1900 */
[----:B------:R0:W-:Y:S02]  /*0c60*/  STL [R19+0x5ac], R15 ;  /* 0x0005ac0f13007387 */ /* 0x0001e40000100800 */
[----:B0-----:R-:W-:-:S04]  /*0c70*/  IMAD R15, R16, 0x2d0, R1 ;  /* 0x000002d0100f7824 */ /* 0x001fc800078e0201 */
[----:B------:R-:W-:Y:S02]  /*0c80*/  IMAD R16, R16, 0x4, R15 ;  /* 0x0000000410107824 */ /* 0x000fe400078e020f */
[C---:B------:R-:W-:Y:S01]  /*0c90*/  IMAD R15, R22.reuse, 0x2d0, R1 ;  /* 0x000002d0160f7824 */ /* 0x040fe200078e0201 */
[----:B------:R0:W-:Y:S04]  /*0ca0*/  STL [R19+0x878], R14 ;  /* 0x0008780e13007387 */ /* 0x0001e80000100800 */
[----:B------:R-:W-:Y:S01]  /*0cb0*/  LEA R22, R22, R15, 0x2 ;  /* 0x0000000f16167211 */ /* 0x000fe200078e10ff */
[----:B------:R0:W-:Y:S01]  /*0cc0*/  STL [R19+0xb4c], R18 ;  /* 0x000b4c1213007387 */ /* 0x0001e20000100800 */
[----:B------:R-:W-:-:S05]  /*0cd0*/  VIADD R10, R10, 0x10 ;  /* 0x000000100a0a7836 */ /* 0x000fca0000000000 */
[----:B------:R-:W-:Y:S01]  /*0ce0*/  ISETP.GE.AND P1, PT, R10, R2, PT ;  /* 0x000000020a00720c */ /* 0x000fe20003f26270 */
[----:B--2---:R0:W-:Y:S04]  /*0cf0*/  STL [R16+0x4], R8 ;  /* 0x0000040810007387 */ /* 0x0041e80000100800 */
[----:B---3--:R0:W-:Y:S04]  /*0d00*/  STL [R16+0x2d0], R9 ;  /* 0x0002d00910007387 */ /* 0x0081e80000100800 */
[----:B----4-:R0:W-:Y:S04]  /*0d10*/  STL [R16+0x2d8], R23 ;  /* 0x0002d81710007387 */ /* 0x0101e80000100800 */
[----:B-----5:R0:W-:Y:S04]  /*0d20*/  STL [R16+0x5a4], R24 ;  /* 0x0005a41810007387 */ /* 0x0201e80000100800 */
[----:B------:R0:W-:Y:S04]  /*0d30*/  STL [R16+0x5ac], R25 ;  /* 0x0005ac1910007387 */ /* 0x0001e80000100800 */
        /* <DEDUP_REMOVED lines=10> */
[----:B------:R0:W-:Y:S01]  /*0de0*/  STL [R22+0xb4c], R20 ;  /* 0x000b4c1416007387 */ /* 0x0001e20000100800 */
[----:B------:R-:W-:Y:S05]  /*0df0*/  @!P1 BRA `(.L_x_63) ;  /* 0xfffffff800a49947 */ /* 0x000fea000383ffff */
.L_x_62:
[----:B------:R-:W-:Y:S05]  /*0e00*/  BSYNC.RECONVERGENT B2 ;  /* 0x0000000000027941 */ /* 0x000fea0003800200 */
.L_x_61:
[----:B------:R-:W-:Y:S01]  /*0e10*/  IMAD.IADD R2, R11, 0x1, -R10 ;  /* 0x000000010b027824 */ /* 0x000fe200078e0a0a */
[----:B------:R-:W-:Y:S04]  /*0e20*/  BSSY.RECONVERGENT B2, `(.L_x_64) ;  /* 0x000002f000027945 */ /* 0x000fe80003800200 */
[----:B------:R-:W-:-:S13]  /*0e30*/  ISETP.GT.AND P1, PT, R2, 0x4, PT ;  /* 0x000000040200780c */ /* 0x000fda0003f24270 */
[----:B------:R-:W-:Y:S05]  /*0e40*/  @!P1 BRA `(.L_x_65) ;  /* 0x0000000000b09947 */ /* 0x000fea0003800000 */
[----:B0-----:R-:W0:Y:S01]  /*0e50*/  LDC.64 R4, c[0x0][0x398] ;  /* 0x0000e600ff047b82 */ /* 0x001e220000000a00 */
[C---:B------:R-:W-:Y:S01]  /*0e60*/  IADD3 R2, PT, PT, R10.reuse, 0x4, RZ ;  /* 0x000000040a027810 */ /* 0x040fe20007ffe0ff */
[----:B------:R-:W-:-:S04]  /*0e70*/  IMAD.SHL.U32 R7, R10, 0x2, RZ ;  /* 0x000000020a077824 */ /* 0x000fc800078e00ff */
[----:B-1----:R-:W-:Y:S02]  /*0e80*/  IMAD.SHL.U32 R9, R2, 0x2, RZ ;  /* 0x0000000202097824 */ /* 0x002fe400078e00ff */
        /* <DEDUP_REMOVED lines=18> */
[--C-:B------:R-:W-:Y:S01]  /*0fb0*/  IMAD R17, R10, 0x2d0, R1.reuse ;  /* 0x000002d00a117824 */ /* 0x100fe200078e0201 */
[----:B------:R-:W-:Y:S01]  /*0fc0*/  PLOP3.LUT P0, PT, PT, PT, PT, 0x8, 0x80 ;  /* 0x000000000080781c */ /* 0x000fe20003f0e170 */
[----:B------:R-:W-:-:S02]  /*0fd0*/  IMAD R21, R2, 0x2d0, R1 ;  /* 0x000002d002157824 */ /* 0x000fc400078e0201 */
[C---:B------:R-:W-:Y:S01]  /*0fe0*/  IMAD R17, R10.reuse, 0x4, R17 ;  /* 0x000000040a117824 */ /* 0x040fe200078e0211 */
[----:B------:R-:W-:Y:S01]  /*0ff0*/  IADD3 R10, PT, PT, R10, 0x8, RZ ;  /* 0x000000080a0a7810 */ /* 0x000fe20007ffe0ff */
[----:B------:R-:W-:-:S03]  /*1000*/  IMAD R2, R2, 0x4, R21 ;  /* 0x0000000402027824 */ /* 0x000fc600078e0215 */
        /* <DEDUP_REMOVED lines=15> */
[----:B------:R2:W-:Y:S02]  /*1100*/  STL [R2+0xb4c], R24 ;  /* 0x000b4c1802007387 */ /* 0x0005e40000100800 */
.L_x_65:
[----:B------:R-:W-:Y:S05]  /*1110*/  BSYNC.RECONVERGENT B2 ;  /* 0x0000000000027941 */ /* 0x000fea0003800200 */
.L_x_64:
[----:B------:R-:W-:-:S13]  /*1120*/  ISETP.EQ.AND P1, PT, R10, R11, PT ;  /* 0x0000000b0a00720c */ /* 0x000fda0003f22270 */
[----:B------:R-:W-:Y:S05]  /*1130*/  @!P0 BREAK.RELIABLE P1, B1 ;  /* 0x0000000000018942 */ /* 0x000fea0000800100 */
[----:B------:R-:W-:Y:S05]  /*1140*/  @!P0 BRA P1, `(.L_x_56) ;  /* 0x0000000000648947 */ /* 0x000fea0000800000 */
.L_x_60:
[----:B------:R-:W-:Y:S05]  /*1150*/  BSYNC.RELIABLE B1 ;  /* 0x0000000000017941 */ /* 0x000fea0003800100 */
.L_x_59:
[----:B0-----:R-:W0:Y:S01]  /*1160*/  LDC.64 R4, c[0x0][0x398] ;  /* 0x0000e600ff047b82 */ /* 0x001e220000000a00 */
[----:B------:R-:W-:-:S04]  /*1170*/  IMAD.SHL.U32 R7, R10, 0x2, RZ ;  /* 0x000000020a077824 */ /* 0x000fc800078e00ff */
[----:B0-----:R-:W-:-:S05]  /*1180*/  IMAD.WIDE R4, R7, 0x4, R4 ;  /* 0x0000000407047825 */ /* 0x001fca00078e0204 */
[----:B--2---:R-:W2:Y:S04]  /*1190*/  LDG.E R2, desc[UR8][R4.64+0x4] ;  /* 0x0000040804027981 */ /* 0x004ea8000c1e1900 */
[----:B------:R-:W3:Y:S04]  /*11a0*/  LDG.E R6, desc[UR8][R4.64+0x8] ;  /* 0x0000080804067981 */ /* 0x000ee8000c1e1900 */
[----:B------:R-:W4:Y:S04]  /*11b0*/  LDG.E R7, desc[UR8][R4.64+0xc] ;  /* 0x00000c0804077981 */ /* 0x000f28000c1e1900 */
[----:B-1----:R-:W5:Y:S04]  /*11c0*/  LDG.E R8, desc[UR8][R4.64+0x10] ;  /* 0x0000100804087981 */ /* 0x002f68000c1e1900 */
[----:B------:R-:W5:Y:S04]  /*11d0*/  LDG.E R9, desc[UR8][R4.64+0x14] ;  /* 0x0000140804097981 */ /* 0x000f68000c1e1900 */
[----:B------:R-:W5:Y:S04]  /*11e0*/  LDG.E R12, desc[UR8][R4.64+0x18] ;  /* 0x00001808040c7981 */ /* 0x000f68000c1e1900 */
[----:B------:R-:W5:Y:S04]  /*11f0*/  LDG.E R13, desc[UR8][R4.64+0x1c] ;  /* 0x00001c08040d7981 */ /* 0x000f68000c1e1900 */
[----:B------:R-:W5:Y:S01]  /*1200*/  LDG.E R14, desc[UR8][R4.64+0x20] ;  /* 0x00002008040e7981 */ /* 0x000f62000c1e1900 */
[----:B------:R-:W-:-:S04]  /*1210*/  IMAD R15, R10, 0x2d0, R1 ;  /* 0x000002d00a0f7824 */ /* 0x000fc800078e0201 */
[C---:B------:R-:W-:Y:S02]  /*1220*/  IMAD R15, R10.reuse, 0x4, R15 ;  /* 0x000000040a0f7824 */ /* 0x040fe400078e020f */
[----:B------:R-:W-:-:S05]  /*1230*/  VIADD R10, R10, 0x4 ;  /* 0x000000040a0a7836 */ /* 0x000fca0000000000 */
[----:B------:R-:W-:Y:S01]  /*1240*/  ISETP.NE.AND P0, PT, R10, R11, PT ;  /* 0x0000000b0a00720c */ /* 0x000fe20003f05270 */
[----:B--2---:R0:W-:Y:S04]  /*1250*/  STL [R15+0x4], R2 ;  /* 0x000004020f007387 */ /* 0x0041e80000100800 */
[----:B---3--:R0:W-:Y:S04]  /*1260*/  STL [R15+0x2d0], R6 ;  /* 0x0002d0060f007387 */ /* 0x0081e80000100800 */
[----:B----4-:R0:W-:Y:S04]  /*1270*/  STL [R15+0x2d8], R7 ;  /* 0x0002d8070f007387 */ /* 0x0101e80000100800 */
[----:B-----5:R0:W-:Y:S04]  /*1280*/  STL [R15+0x5a4], R8 ;  /* 0x0005a4080f007387 */ /* 0x0201e80000100800 */
[----:B------:R0:W-:Y:S04]  /*1290*/  STL [R15+0x5ac], R9 ;  /* 0x0005ac090f007387 */ /* 0x0001e80000100800 */
[----:B------:R0:W-:Y:S04]  /*12a0*/  STL [R15+0x878], R12 ;  /* 0x0008780c0f007387 */ /* 0x0001e80000100800 */
[----:B------:R0:W-:Y:S04]  /*12b0*/  STL [R15+0x880], R13 ;  /* 0x0008800d0f007387 */ /* 0x0001e80000100800 */
[----:B------:R0:W-:Y:S01]  /*12c0*/  STL [R15+0xb4c], R14 ;  /* 0x000b4c0e0f007387 */ /* 0x0001e20000100800 */
[----:B------:R-:W-:Y:S05]  /*12d0*/  @P0 BRA `(.L_x_59) ;  /* 0xfffffffc00a00947 */ /* 0x000fea000383ffff */
.L_x_56:
[----:B------:R-:W-:Y:S05]  /*12e0*/  BSYNC.RECONVERGENT B0 ;  /* 0x0000000000007941 */ /* 0x000fea0003800200 */
.L_x_55:
[----:B------:R-:W-:Y:S05]  /*12f0*/  WARPSYNC.ALL ;  /* 0x0000000000007948 */ /* 0x000fea0003800000 */
[----:B------:R-:W3:Y:S02]  /*1300*/  LDCU UR4, c[0x0][0x380] ;  /* 0x00007000ff0477ac */ /* 0x000ee40008000800 */
[----:B---3--:R-:W-:-:S09]  /*1310*/  UISETP.GE.AND UP0, UPT, UR4, 0x1, UPT ;  /* 0x000000010400788c */ /* 0x008fd2000bf06270 */
[----:B------:R-:W-:Y:S05]  /*1320*/  BRA.U !UP0, `(.L_x_66) ;  /* 0x0000000108fc7547 */ /* 0x000fea000b800000 */
[----:B------:R-:W-:Y:S01]  /*1330*/  IADD3 R11, PT, PT, R0, 0x1, RZ ;  /* 0x00000001000b7810 */ /* 0x000fe20007ffe0ff */
[----:B------:R-:W-:Y:S03]  /*1340*/  BSSY.RECONVERGENT B1, `(.L_x_66) ;  /* 0x000003d000017945 */ /* 0x000fe60003800200 */
[----:B------:R-:W-:-:S13]  /*1350*/  ISETP.GE.AND P0, PT, R11, R3, PT ;  /* 0x000000030b00720c */ /* 0x000fda0003f06270 */
[----:B------:R-:W-:Y:S05]  /*1360*/  @P0 BRA `(.L_x_67) ;  /* 0x0000000000e80947 */ /* 0x000fea0003800000 */
[----:B------:R-:W-:-:S07]  /*1370*/  IMAD.MOV.U32 R10, RZ, RZ, R0 ;  /* 0x000000ffff0a7224 */ /* 0x000fce00078e0000 */
.L_x_74:
[----:B0-----:R-:W0:Y:S01]  /*1380*/  LDC.64 R6, c[0x0][0x3a0] ;  /* 0x0000e800ff067b82 */ /* 0x001e220000000a00 */
[C---:B-12---:R-:W-:Y:S01]  /*1390*/  IMAD R9, R10.reuse, 0x2d0, R1 ;  /* 0x000002d00a097824 */ /* 0x046fe200078e0201 */
[----:B------:R-:W-:Y:S01]  /*13a0*/  BSSY.RECONVERGENT B0, `(.L_x_68) ;  /* 0x0000031000007945 */ /* 0x000fe20003800200 */
[----:B------:R-:W-:Y:S02]  /*13b0*/  IMAD.MOV.U32 R8, RZ, RZ, R11 ;  /* 0x000000ffff087224 */ /* 0x000fe400078e000b */
[C---:B------:R-:W-:Y:S02]  /*13c0*/  IMAD R4, R10.reuse, 0x4, R9 ;  /* 0x000000040a047824 */ /* 0x040fe400078e0209 */
[----:B0-----:R-:W-:-:S07]  /*13d0*/  IMAD.WIDE R6, R10, 0x4, R6 ;  /* 0x000000040a067825 */ /* 0x001fce00078e0206 */
.L_x_73:
[----:B------:R-:W2:Y:S01]  /*13e0*/  LDL R5, [R4] ;  /* 0x0000000004057983 */ /* 0x000ea20000100800 */
[----:B0-----:R-:W-:-:S05]  /*13f0*/  IMAD R13, R8, 0x2d0, R1 ;  /* 0x000002d0080d7824 */ /* 0x001fca00078e0201 */
[----:B------:R-:W-:-:S06]  /*1400*/  LEA R2, R10, R13, 0x2 ;  /* 0x0000000d0a027211 */ /* 0x000fcc00078e10ff */
[----:B------:R-:W3:Y:S01]  /*1410*/  LDL R2, [R2] ;  /* 0x0000000002027983 */ /* 0x000ee20000100800 */
[----:B------:R-:W-:Y:S01]  /*1420*/  BSSY.RECONVERGENT B2, `(.L_x_69) ;  /* 0x000000c000027945 */ /* 0x000fe20003800200 */
[----:B--2---:R-:W0:Y:S08]  /*1430*/  MUFU.RCP R12, R5 ;  /* 0x00000005000c7308 */ /* 0x004e300000001000 */
[----:B---3--:R-:W1:Y:S01]  /*1440*/  FCHK P0, R2, R5 ;  /* 0x0000000502007302 */ /* 0x008e620000000000 */
[----:B0-----:R-:W-:-:S04]  /*1450*/  FFMA R15, -R5, R12, 1 ;  /* 0x3f800000050f7423 */ /* 0x001fc8000000010c */
[----:B------:R-:W-:-:S04]  /*1460*/  FFMA R15, R12, R15, R12 ;  /* 0x0000000f0c0f7223 */ /* 0x000fc8000000000c */
[----:B------:R-:W-:-:S04]  /*1470*/  FFMA R12, R2, R15, RZ ;  /* 0x0000000f020c7223 */ /* 0x000fc800000000ff */
[----:B------:R-:W-:-:S04]  /*1480*/  FFMA R14, -R5, R12, R2 ;  /* 0x0000000c050e7223 */ /* 0x000fc80000000102 */
[----:B------:R-:W-:Y:S01]  /*1490*/  FFMA R14, R15, R14, R12 ;  /* 0x0000000e0f0e7223 */ /* 0x000fe2000000000c */
[----:B-1----:R-:W-:Y:S06]  /*14a0*/  @!P0 BRA `(.L_x_70) ;  /* 0x00000000000c8947 */ /* 0x002fec0003800000 */
[----:B------:R-:W-:-:S07]  /*14b0*/  MOV R12, 0x14d0 ;  /* 0x000014d0000c7802 */ /* 0x000fce0000000f00 */
[----:B------:R-:W-:Y:S05]  /*14c0*/  CALL.REL.NOINC `($__internal_3_$__cuda_sm3x_div_rn_noftz_f32_slowpath) ;  /* 0x0000001800507944 */ /* 0x000fea0003c00000 */
[----:B------:R-:W-:-:S07]  /*14d0*/  IMAD.MOV.U32 R14, RZ, RZ, R2 ;  /* 0x000000ffff0e7224 */ /* 0x000fce00078e0002 */
.L_x_70:
[----:B------:R-:W-:Y:S05]  /*14e0*/  BSYNC.RECONVERGENT B2 ;  /* 0x0000000000027941 */ /* 0x000fea0003800200 */
.L_x_69:
[----:B------:R-:W0:Y:S01]  /*14f0*/  F2F.F64.F32 R14, R14 ;  /* 0x0000000e000e7310 */ /* 0x000e220000201800 */
[----:B------:R-:W-:Y:S01]  /*1500*/  BSSY.RECONVERGENT B2, `(.L_x_71) ;  /* 0x000000e000027945 */ /* 0x000fe20003800200 */
[----:B------:R-:W-:-:S07]  /*1510*/  IMAD.MOV.U32 R2, RZ, RZ, R0 ;  /* 0x000000ffff027224 */ /* 0x000fce00078e0000 */
.L_x_72:
[C---:B------:R-:W-:Y:S01]  /*1520*/  LEA R12, R2.reuse, R9, 0x2 ;  /* 0x00000009020c7211 */ /* 0x040fe200078e10ff */
[----:B-1----:R-:W-:-:S05]  /*1530*/  IMAD R5, R2, 0x4, R13 ;  /* 0x0000000402057824 */ /* 0x002fca00078e020d */
[----:B------:R-:W2:Y:S04]  /*1540*/  LDL R12, [R12] ;  /* 0x000000000c0c7983 */ /* 0x000ea80000100800 */
[----:B------:R-:W3:Y:S01]  /*1550*/  LDL R18, [R5] ;  /* 0x0000000005127983 */ /* 0x000ee20000100800 */
[----:B------:R-:W-:-:S05]  /*1560*/  VIADD R2, R2, 0x1 ;  /* 0x0000000102027836 */ /* 0x000fca0000000000 */
[----:B------:R-:W-:Y:S01]  /*1570*/  ISETP.GE.AND P0, PT, R2, R3, PT ;  /* 0x000000030200720c */ /* 0x000fe20003f06270 */
[----:B--2---:R-:W-:Y:S08]  /*1580*/  F2F.F64.F32 R16, R12 ;  /* 0x0000000c00107310 */ /* 0x004ff00000201800 */
[----:B---3--:R-:W0:Y:S02]  /*1590*/  F2F.F64.F32 R18, R18 ;  /* 0x0000001200127310 */ /* 0x008e240000201800 */
[----:B0-----:R-:W-:-:S10]  /*15a0*/  DFMA R16, -R14, R16, R18 ;  /* 0x000000100e10722b */ /* 0x001fd40000000112 */
[----:B------:R-:W0:Y:S02]  /*15b0*/  F2F.F32.F64 R16, R16 ;  /* 0x0000001000107310 */ /* 0x000e240000301000 */
[----:B0-----:R1:W-:Y:S01]  /*15c0*/  STL [R5], R16 ;  /* 0x0000001005007387 */ /* 0x0013e20000100800 */
[----:B------:R-:W-:Y:S05]  /*15d0*/  @!P0 BRA `(.L_x_72) ;  /* 0xfffffffc00d08947 */ /* 0x000fea000383ffff */
[----:B------:R-:W-:Y:S05]  /*15e0*/  BSYNC.RECONVERGENT B2 ;  /* 0x0000000000027941 */ /* 0x000fea0003800200 */
.L_x_71:
[----:B------:R-:W0:Y:S01]  /*15f0*/  LDC.64 R12, c[0x0][0x3a0] ;  /* 0x0000e800ff0c7b82 */ /* 0x000e220000000a00 */
[----:B------:R-:W2:Y:S01]  /*1600*/  LDG.E R18, desc[UR8][R6.64] ;  /* 0x0000000806127981 */ /* 0x000ea2000c1e1900 */
[----:B0-----:R-:W-:-:S05]  /*1610*/  IMAD.WIDE R12, R8, 0x4, R12 ;  /* 0x00000004080c7825 */ /* 0x001fca00078e020c */
[----:B------:R-:W1:Y:S01]  /*1620*/  LDG.E R2, desc[UR8][R12.64] ;  /* 0x000000080c027981 */ /* 0x000e62000c1e1900 */
[----:B------:R-:W-:-:S04]  /*1630*/  IADD3 R8, PT, PT, R8, 0x1, RZ ;  /* 0x0000000108087810 */ /* 0x000fc80007ffe0ff */
[----:B------:R-:W-:Y:S01]  /*1640*/  ISETP.NE.AND P0, PT, R8, R3, PT ;  /* 0x000000030800720c */ /* 0x000fe20003f05270 */
[----:B--2---:R-:W-:Y:S08]  /*1650*/  F2F.F64.F32 R18, R18 ;  /* 0x0000001200127310 */ /* 0x004ff00000201800 */
[----:B-1----:R-:W0:Y:S02]  /*1660*/  F2F.F64.F32 R16, R2 ;  /* 0x0000000200107310 */ /* 0x002e240000201800 */
[----:B0-----:R-:W-:-:S10]  /*1670*/  DFMA R16, -R14, R18, R16 ;  /* 0x000000120e10722b */ /* 0x001fd40000000110 */
[----:B------:R-:W0:Y:S02]  /*1680*/  F2F.F32.F64 R17, R16 ;  /* 0x0000001000117310 */ /* 0x000e240000301000 */
[----:B0-----:R0:W-:Y:S01]  /*1690*/  STG.E desc[UR8][R12.64], R17 ;  /* 0x000000110c007986 */ /* 0x0011e2000c101908 */
[----:B------:R-:W-:Y:S05]  /*16a0*/  @P0 BRA `(.L_x_73) ;  /* 0xfffffffc004c0947 */ /* 0x000fea000383ffff */
[----:B------:R-:W-:Y:S05]  /*16b0*/  BSYNC.RECONVERGENT B0 ;  /* 0x0000000000007941 */ /* 0x000fea0003800200 */
.L_x_68:
[----:B------:R-:W-:Y:S02]  /*16c0*/  VIADD R2, R11, 0x1 ;  /* 0x000000010b027836 */ /* 0x000fe40000000000 */
[----:B------:R-:W-:-:S03]  /*16d0*/  IMAD.MOV.U32 R10, RZ, RZ, R11 ;  /* 0x000000ffff0a7224 */ /* 0x000fc600078e000b */
[----:B------:R-:W-:Y:S02]  /*16e0*/  ISETP.GE.AND P0, PT, R2, R3, PT ;  /* 0x000000030200720c */ /* 0x000fe40003f06270 */
[----:B------:R-:W-:-:S11]  /*16f0*/  MOV R11, R2 ;  /* 0x00000002000b7202 */ /* 0x000fd60000000f00 */
[----:B------:R-:W-:Y:S05]  /*1700*/  @!P0 BRA `(.L_x_74) ;  /* 0xfffffffc001c8947 */ /* 0x000fea000383ffff */
.L_x_67:
[----:B------:R-:W-:Y:S05]  /*1710*/  BSYNC.RECONVERGENT B1 ;  /* 0x0000000000017941 */ /* 0x000fea0003800200 */
.L_x_66:
[----:B0-2---:R-:W0:Y:S08]  /*1720*/  LDC R2, c[0x0][0x380] ;  /* 0x0000e000ff027b82 */ /* 0x005e300000000800 */
[----:B------:R-:W-:Y:S01]  /*1730*/  BAR.SYNC.DEFER_BLOCKING 0x0 ;  /* 0x0000000000007b1d */ /* 0x000fe20000010000 */
[----:B0-----:R-:W-:-:S13]  /*1740*/  ISETP.GE.AND P0, PT, R2, 0x1, PT ;  /* 0x000000010200780c */ /* 0x001fda0003f06270 */
[----:B------:R-:W-:Y:S05]  /*1750*/  @!P0 EXIT ;  /* 0x000000000000894d */ /* 0x000fea0003800000 */
[----:B------:R-:W0:Y:S01]  /*1760*/  LDCU.64 UR4, c[0x0][0x388] ;  /* 0x00007100ff0477ac */ /* 0x000e220008000a00 */
[----:B------:R-:W-:Y:S01]  /*1770*/  VIADD R2, R1, 0xfffffd30 ;  /* 0xfffffd3001027836 */ /* 0x000fe20000000000 */
[----:B------:R-:W-:Y:S01]  /*1780*/  PRMT R5, RZ, 0x7610, R5 ;  /* 0x00007610ff057816 */ /* 0x000fe20000000005 */
[----:B------:R-:W-:Y:S01]  /*1790*/  IMAD.MOV.U32 R4, RZ, RZ, RZ ;  /* 0x000000ffff047224 */ /* 0x000fe200078e00ff */
[----:B------:R-:W-:Y:S02]  /*17a0*/  PRMT R6, RZ, 0x7610, R6 ;  /* 0x00007610ff067816 */ /* 0x000fe40000000006 */
[----:B-1----:R-:W-:Y:S01]  /*17b0*/  MOV R8, R3 ;  /* 0x0000000300087202 */ /* 0x002fe20000000f00 */
[----:B0-----:R-:W-:-:S04]  /*17c0*/  UIADD3 UR4, UP0, UPT, UR4, 0x20, URZ ;  /* 0x0000002004047890 */ /* 0x001fc8000ff1e0ff */
[----:B------:R-:W-:-:S12]  /*17d0*/  UIADD3.X UR5, UPT, UPT, URZ, UR5, URZ, UP0, !UPT ;  /* 0x00000005ff057290 */ /* 0x000fd800087fe4ff */
.L_x_87:
[C---:B------:R-:W-:Y:S01]  /*17e0*/  VIADD R9, R8.reuse, 0xffffffff ;  /* 0xffffffff08097836 */ /* 0x040fe20000000000 */
[----:B------:R-:W-:Y:S01]  /*17f0*/  BSSY.RECONVERGENT B0, `(.L_x_75) ;  /* 0x00000e3000007945 */ /* 0x000fe20003800200 */
[----:B------:R-:W-:Y:S01]  /*1800*/  IMAD R7, R8, 0x2d0, R1 ;  /* 0x000002d008077824 */ /* 0x000fe200078e0201 */
[----:B------:R-:W-:Y:S01]  /*1810*/  IADD3 R6, PT, PT, R6, 0x1, RZ ;  /* 0x0000000106067810 */ /* 0x000fe20007ffe0ff */
[----:B0-----:R-:W-:Y:S01]  /*1820*/  IMAD.MOV.U32 R10, RZ, RZ, R8 ;  /* 0x000000ffff0a7224 */ /* 0x001fe200078e0008 */
[C---:B------:R-:W-:Y:S01]  /*1830*/  ISETP.GE.U32.AND P0, PT, R9.reuse, R3, PT ;  /* 0x000000030900720c */ /* 0x040fe20003f06070 */
[----:B------:R-:W-:Y:S01]  /*1840*/  IMAD.MOV.U32 R11, RZ, RZ, R4 ;  /* 0x000000ffff0b7224 */ /* 0x000fe200078e0004 */
[----:B------:R-:W-:Y:S01]  /*1850*/  ISETP.GT.AND P1, PT, R9, R0, PT ;  /* 0x000000000900720c */ /* 0x000fe20003f24270 */
[----:B------:R-:W-:Y:S01]  /*1860*/  VIADD R5, R5, 0x1 ;  /* 0x0000000105057836 */ /* 0x000fe20000000000 */
[----:B------:R-:W-:Y:S02]  /*1870*/  CS2R R14, SRZ ;  /* 0x00000000000e7805 */ /* 0x000fe4000001ff00 */
[----:B------:R-:W-:Y:S01]  /*1880*/  MOV R8, R9 ;  /* 0x0000000900087202 */ /* 0x000fe20000000f00 */
[----:B------:R-:W-:-:S06]  /*1890*/  VIADD R4, R4, 0x1 ;  /* 0x0000000104047836 */ /* 0x000fcc0000000000 */
[----:B------:R-:W-:Y:S05]  /*18a0*/  @P0 BRA `(.L_x_76) ;  /* 0x0000000c005c0947 */ /* 0x000fea0003800000 */
[----:B------:R-:W-:Y:S01]  /*18b0*/  ISETP.GE.U32.AND P0, PT, R11, 0xf, PT ;  /* 0x0000000f0b00780c */ /* 0x000fe20003f06070 */
[----:B------:R-:W-:Y:S01]  /*18c0*/  BSSY.RECONVERGENT B1, `(.L_x_77) ;  /* 0x0000068000017945 */ /* 0x000fe20003800200 */
[----:B------:R-:W-:Y:S01]  /*18d0*/  IMAD.MOV.U32 R20, RZ, RZ, R8 ;  /* 0x000000ffff147224 */ /* 0x000fe200078e0008 */
[----:B------:R-:W-:-:S10]  /*18e0*/  CS2R R14, SRZ ;  /* 0x00000000000e7805 */ /* 0x000fd4000001ff00 */
[----:B------:R-:W-:Y:S05]  /*18f0*/  @!P0 BRA `(.L_x_78) ;  /* 0x0000000400908947 */ /* 0x000fea0003800000 */
[----:B------:R-:W-:Y:S01]  /*1900*/  IMAD.SHL.U32 R9, R8, 0x4, RZ ;  /* 0x0000000408097824 */ /* 0x000fe200078e00ff */
[----:B------:R-:W-:Y:S01]  /*1910*/  MOV R12, UR4 ;  /* 0x00000004000c7c02 */ /* 0x000fe20008000f00 */
[----:B------:R-:W-:Y:S01]  /*1920*/  IMAD.U32 R13, RZ, RZ, UR5 ;  /* 0x00000005ff0d7e24 */ /* 0x000fe2000f8e00ff */
[----:B------:R-:W-:Y:S01]  /*1930*/  LOP3.LUT R20, R4, 0xfffffff0, RZ, 0xc0, !PT ;  /* 0xfffffff004147812 */ /* 0x000fe200078ec0ff */
[----:B------:R-:W-:Y:S01]  /*1940*/  IMAD R11, R10, 0x2d0, R9 ;  /* 0x000002d00a0b7824 */ /* 0x000fe200078e0209 */
[----:B------:R-:W-:Y:S01]  /*1950*/  BSSY.RECONVERGENT B2, `(.L_x_79) ;  /* 0x000005d000027945 */ /* 0x000fe20003800200 */
[----:B------:R-:W-:Y:S01]  /*1960*/  IMAD.WIDE.U32 R12, R8, 0x4, R12 ;  /* 0x00000004080c7825 */ /* 0x000fe200078e000c */
[----:B------:R-:W-:Y:S02]  /*1970*/  MOV R9, R10 ;  /* 0x0000000a00097202 */ /* 0x000fe40000000f00 */
[----:B------:R-:W-:Y:S01]  /*1980*/  CS2R R14, SRZ ;  /* 0x00000000000e7805 */ /* 0x000fe2000001ff00 */
[----:B------:R-:W-:-:S02]  /*1990*/  IMAD.MOV R20, RZ, RZ, -R20 ;  /* 0x000000ffff147224 */ /* 0x000fc400078e0a14 */
[----:B------:R-:W-:-:S07]  /*19a0*/  IMAD.IADD R11, R11, 0x1, R2 ;  /* 0x000000010b0b7824 */ /* 0x000fce00078e0202 */
.L_x_80:
[----:B------:R-:W2:Y:S04]  /*19b0*/  LDL R18, [R11+0x4] ;  /* 0x000004000b127983 */ /* 0x000ea80000100800 */
[----:B------:R-:W2:Y:S04]  /*19c0*/  LDG.E R19, desc[UR8][R12.64+-0x1c] ;  /* 0xffffe4080c137981 */ /* 0x000ea8000c1e1900 */
[----:B------:R-:W3:Y:S04]  /*19d0*/  LDL R21, [R11+0x8] ;  /* 0x000008000b157983 */ /* 0x000ee80000100800 */
[----:B------:R-:W3:Y:S04]  /*19e0*/  LDG.E R22, desc[UR8][R12.64+-0x18] ;  /* 0xffffe8080c167981 */ /* 0x000ee8000c1e1900 */
[----:B------:R-:W4:Y:S04]  /*19f0*/  LDL R16, [R11] ;  /* 0x000000000b107983 */ /* 0x000f280000100800 */
[----:B------:R-:W4:Y:S04]  /*1a00*/  LDG.E R17, desc[UR8][R12.64+-0x20] ;  /* 0xffffe0080c117981 */ /* 0x000f28000c1e1900 */
[----:B------:R-:W5:Y:S04]  /*1a10*/  LDL R23, [R11+0xc] ;  /* 0x00000c000b177983 */ /* 0x000f680000100800 */
[----:B------:R-:W5:Y:S04]  /*1a20*/  LDG.E R24, desc[UR8][R12.64+-0x14] ;  /* 0xffffec080c187981 */ /* 0x000f68000c1e1900 */
[----:B------:R-:W5:Y:S04]  /*1a30*/  LDL R25, [R11+0x14] ;  /* 0x000014000b197983 */ /* 0x000f680000100800 */
[----:B------:R-:W5:Y:S01]  /*1a40*/  LDG.E R26, desc[UR8][R12.64+-0xc] ;  /* 0xfffff4080c1a7981 */ /* 0x000f62000c1e1900 */
[----:B--2---:R-:W-:-:S03]  /*1a50*/  FMUL R28, R18, R19 ;  /* 0x00000013121c7220 */ /* 0x004fc60000400000 */
[----:B------:R-:W2:Y:S04]  /*1a60*/  LDL R18, [R11+0x10] ;  /* 0x000010000b127983 */ /* 0x000ea80000100800 */
[----:B------:R-:W2:Y:S01]  /*1a70*/  LDG.E R19, desc[UR8][R12.64+-0x10] ;  /* 0xfffff0080c137981 */ /* 0x000ea2000c1e1900 */
[----:B---3--:R-:W-:-:S03]  /*1a80*/  FMUL R29, R21, R22 ;  /* 0x00000016151d7220 */ /* 0x008fc60000400000 */
[----:B------:R-:W3:Y:S04]  /*1a90*/  LDL R22, [R11+0x18] ;  /* 0x000018000b167983 */ /* 0x000ee80000100800 */
[----:B------:R-:W3:Y:S01]  /*1aa0*/  LDG.E R21, desc[UR8][R12.64+-0x8] ;  /* 0xfffff8080c157981 */ /* 0x000ee2000c1e1900 */
[----:B----4-:R-:W-:-:S04]  /*1ab0*/  FMUL R27, R16, R17 ;  /* 0x00000011101b7220 */ /* 0x010fc80000400000 */
[----:B------:R5:W0:Y:S02]  /*1ac0*/  F2F.F64.F32 R16, R27 ;  /* 0x0000001b00107310 */ /* 0x000a240000201800 */
[----:B-----5:R-:W-:Y:S02]  /*1ad0*/  FMUL R27, R23, R24 ;  /* 0x00000018171b7220 */ /* 0x020fe40000400000 */
[----:B------:R-:W4:Y:S04]  /*1ae0*/  LDL R24, [R11+0x1c] ;  /* 0x00001c000b187983 */ /* 0x000f280000100800 */
[----:B------:R-:W4:Y:S01]  /*1af0*/  LDG.E R23, desc[UR8][R12.64+-0x4] ;  /* 0xfffffc080c177981 */ /* 0x000f22000c1e1900 */
[----:B0-----:R-:W-:Y:S01]  /*1b00*/  DADD R16, R16, R14 ;  /* 0x0000000010107229 */ /* 0x001fe2000000000e */
[----:B------:R-:W0:Y:S07]  /*1b10*/  F2F.F64.F32 R14, R28 ;  /* 0x0000001c000e7310 */ /* 0x000e2e0000201800 */
[----:B0-----:R-:W-:-:S02]  /*1b20*/  DADD R14, R16, R14 ;  /* 0x00000000100e7229 */ /* 0x001fc4000000000e */
[----:B------:R-:W0:Y:S06]  /*1b30*/  F2F.F64.F32 R16, R29 ;  /* 0x0000001d00107310 */ /* 0x000e2c0000201800 */
[----:B0-----:R-:W-:Y:S02]  /*1b40*/  DADD R16, R14, R16 ;  /* 0x000000000e107229 */ /* 0x001fe40000000010 */
[----:B------:R-:W0:Y:S01]  /*1b50*/  F2F.F64.F32 R14, R27 ;  /* 0x0000001b000e7310 */ /* 0x000e220000201800 */
[----:B------:R-:W-:Y:S02]  /*1b60*/  FMUL R29, R25, R26 ;  /* 0x0000001a191d7220 */ /* 0x000fe40000400000 */
[----:B------:R-:W5:Y:S04]  /*1b70*/  LDL R25, [R11+0x20] ;  /* 0x000020000b197983 */ /* 0x000f680000100800 */
[----:B------:R-:W5:Y:S01]  /*1b80*/  LDG.E R26, desc[UR8][R12.64] ;  /* 0x000000080c1a7981 */ /* 0x000f62000c1e1900 */
[----:B0-----:R-:W-:Y:S01]  /*1b90*/  DADD R14, R16, R14 ;  /* 0x00000000100e7229 */ /* 0x001fe2000000000e */
[----:B------:R-:W-:Y:S01]  /*1ba0*/  F2F.F64.F32 R16, R29 ;  /* 0x0000001d00107310 */ /* 0x000fe20000201800 */
[----:B--2---:R-:W-:-:S07]  /*1bb0*/  FMUL R28, R18, R19 ;  /* 0x00000013121c7220 */ /* 0x004fce0000400000 */
[----:B------:R-:W0:Y:S02]  /*1bc0*/  F2F.F64.F32 R18, R28 ;  /* 0x0000001c00127310 */ /* 0x000e240000201800 */
[----:B0-----:R-:W-:Y:S01]  /*1bd0*/  DADD R18, R14, R18 ;  /* 0x000000000e127229 */ /* 0x001fe20000000012 */
[----:B---3--:R-:W-:Y:S02]  /*1be0*/  FMUL R14, R22, R21 ;  /* 0x00000015160e7220 */ /* 0x008fe40000400000 */
[----:B------:R-:W2:Y:S04]  /*1bf0*/  LDL R21, [R11+0x24] ;  /* 0x000024000b157983 */ /* 0x000ea80000100800 */
[----:B------:R-:W2:Y:S01]  /*1c00*/  LDG.E R22, desc[UR8][R12.64+0x4] ;  /* 0x000004080c167981 */ /* 0x000ea2000c1e1900 */
[----:B------:R-:W-:-:S03]  /*1c10*/  DADD R16, R18, R16 ;  /* 0x0000000012107229 */ /* 0x000fc60000000010 */
[----:B------:R-:W3:Y:S04]  /*1c20*/  LDL R18, [R11+0x28] ;  /* 0x000028000b127983 */ /* 0x000ee80000100800 */
[----:B------:R-:W3:Y:S01]  /*1c30*/  LDG.E R19, desc[UR8][R12.64+0x8] ;  /* 0x000008080c137981 */ /* 0x000ee2000c1e1900 */
[----:B----4-:R-:W-:-:S03]  /*1c40*/  FMUL R28, R24, R23 ;  /* 0x00000017181c7220 */ /* 0x010fc60000400000 */
[----:B------:R-:W4:Y:S04]  /*1c50*/  LDL R23, [R11+0x2c] ;  /* 0x00002c000b177983 */ /* 0x000f280000100800 */
[----:B------:R-:W4:Y:S01]  /*1c60*/  LDG.E R24, desc[UR8][R12.64+0xc] ;  /* 0x00000c080c187981 */ /* 0x000f22000c1e1900 */
[----:B------:R-:W0:Y:S02]  /*1c70*/  F2F.F64.F32 R14, R14 ;  /* 0x0000000e000e7310 */ /* 0x000e240000201800 */
[----:B0-----:R-:W-:-:S06]  /*1c80*/  DADD R14, R16, R14 ;  /* 0x00000000100e7229 */ /* 0x001fcc000000000e */
[----:B------:R-:W0:Y:S01]  /*1c90*/  F2F.F64.F32 R16, R28 ;  /* 0x0000001c00107310 */ /* 0x000e220000201800 */
[----:B-----5:R-:W-:Y:S02]  /*1ca0*/  FMUL R29, R25, R26 ;  /* 0x0000001a191d7220 */ /* 0x020fe40000400000 */
[----:B------:R-:W5:Y:S05]  /*1cb0*/  LDL R25, [R11+0x34] ;  /* 0x000034000b197983 */ /* 0x000f6a0000100800 */
[----:B------:R-:W1:Y:S01]  /*1cc0*/  F2F.F64.F32 R26, R29 ;  /* 0x0000001d001a7310 */ /* 0x000e620000201800 */
[----:B0-----:R-:W-:-:S08]  /*1cd0*/  DADD R16, R14, R16 ;  /* 0x000000000e107229 */ /* 0x001fd00000000010 */
[----:B-1----:R-:W-:Y:S01]  /*1ce0*/  DADD R26, R16, R26 ;  /* 0x00000000101a7229 */ /* 0x002fe2000000001a */
[----:B--2---:R-:W-:Y:S02]  /*1cf0*/  FMUL R22, R21, R22 ;  /* 0x0000001615167220 */ /* 0x004fe40000400000 */
[----:B------:R-:W2:Y:S02]  /*1d00*/  LDL R21, [R11+0x38] ;  /* 0x000038000b157983 */ /* 0x000ea40000100800 */
[----:B------:R0:W1:Y:S01]  /*1d10*/  F2F.F64.F32 R14, R22 ;  /* 0x00000016000e7310 */ /* 0x0000620000201800 */
[----:B---3--:R-:W-:Y:S02]  /*1d20*/  FMUL R16, R18, R19 ;  /* 0x0000001312107220 */ /* 0x008fe40000400000 */
[----:B------:R-:W3:Y:S04]  /*1d30*/  LDL R18, [R11+0x30] ;  /* 0x000030000b127983 */ /* 0x000ee80000100800 */
[----:B------:R-:W3:Y:S04]  /*1d40*/  LDG.E R19, desc[UR8][R12.64+0x10] ;  /* 0x000010080c137981 */ /* 0x000ee8000c1e1900 */
[----:B0-----:R-:W2:Y:S01]  /*1d50*/  LDG.E R22, desc[UR8][R12.64+0x18] ;  /* 0x000018080c167981 */ /* 0x001ea2000c1e1900 */
[----:B-1----:R-:W-:-:S03]  /*1d60*/  DADD R14, R26, R14 ;  /* 0x000000001a0e7229 */ /* 0x002fc6000000000e */
[----:B------:R-:W5:Y:S01]  /*1d70*/  LDG.E R26, desc[UR8][R12.64+0x14] ;  /* 0x000014080c1a7981 */ /* 0x000f62000c1e1900 */
[----:B----4-:R-:W-:-:S03]  /*1d80*/  FMUL R27, R23, R24 ;  /* 0x00000018171b7220 */ /* 0x010fc60000400000 */
[----:B------:R-:W4:Y:S04]  /*1d90*/  LDL R23, [R11+0x3c] ;  /* 0x00003c000b177983 */ /* 0x000f280000100800 */
[----:B------:R0:W4:Y:S01]  /*1da0*/  LDG.E R24, desc[UR8][R12.64+0x1c] ;  /* 0x00001c080c187981 */ /* 0x000122000c1e1900 */
[----:B------:R-:W1:Y:S02]  /*1db0*/  F2F.F64.F32 R16, R16 ;  /* 0x0000001000107310 */ /* 0x000e640000201800 */
[----:B-1----:R-:W-:Y:S01]  /*1dc0*/  DADD R16, R14, R16 ;  /* 0x000000000e107229 */ /* 0x002fe20000000010 */
[----:B------:R-:W-:-:S04]  /*1dd0*/  IADD3 R20, PT, PT, R20, 0x10, RZ ;  /* 0x0000001014147810 */ /* 0x000fc80007ffe0ff */
[----:B------:R-:W-:Y:S02]  /*1de0*/  ISETP.NE.AND P0, PT, R20, RZ, PT ;  /* 0x000000ff1400720c */ /* 0x000fe40003f05270 */
[----:B0-----:R-:W-:Y:S01]  /*1df0*/  IADD3 R12, P2, PT, R12, 0x40, RZ ;  /* 0x000000400c0c7810 */ /* 0x001fe20007f5e0ff */
[----:B------:R-:W-:Y:S01]  /*1e00*/  VIADD R9, R9, 0x10 ;  /* 0x0000001009097836 */ /* 0x000fe20000000000 */
[----:B------:R-:W-:-:S03]  /*1e10*/  IADD3 R11, PT, PT, R11, 0x40, RZ ;  /* 0x000000400b0b7810 */ /* 0x000fc60007ffe0ff */
[----:B------:R-:W-:Y:S02]  /*1e20*/  IMAD.X R13, RZ, RZ, R13, P2 ;  /* 0x000000ffff0d7224 */ /* 0x000fe400010e060d */
[----:B---3--:R-:W-:Y:S02]  /*1e30*/  FMUL R28, R18, R19 ;  /* 0x00000013121c7220 */ /* 0x008fe40000400000 */
[----:B------:R-:W0:Y:S08]  /*1e40*/  F2F.F64.F32 R18, R27 ;  /* 0x0000001b00127310 */ /* 0x000e300000201800 */
[----:B------:R-:W1:Y:S01]  /*1e50*/  F2F.F64.F32 R14, R28 ;  /* 0x0000001c000e7310 */ /* 0x000e620000201800 */
[----:B-----5:R-:W-:Y:S01]  /*1e60*/  FMUL R25, R25, R26 ;  /* 0x0000001a19197220 */ /* 0x020fe20000400000 */
[----:B0-----:R-:W-:-:S06]  /*1e70*/  DADD R16, R16, R18 ;  /* 0x0000000010107229 */ /* 0x001fcc0000000012 */
[----:B------:R-:W0:Y:S01]  /*1e80*/  F2F.F64.F32 R18, R25 ;  /* 0x0000001900127310 */ /* 0x000e220000201800 */
[----:B--2---:R-:W-:Y:S01]  /*1e90*/  FMUL R21, R21, R22 ;  /* 0x0000001615157220 */ /* 0x004fe20000400000 */
[----:B-1----:R-:W-:-:S06]  /*1ea0*/  DADD R16, R16, R14 ;  /* 0x0000000010107229 */ /* 0x002fcc000000000e */
[----:B------:R-:W1:Y:S01]  /*1eb0*/  F2F.F64.F32 R14, R21 ;  /* 0x00000015000e7310 */ /* 0x000e620000201800 */
[----:B----4-:R-:W-:Y:S01]  /*1ec0*/  FMUL R23, R23, R24 ;  /* 0x0000001817177220 */ /* 0x010fe20000400000 */
[----:B0-----:R-:W-:-:S06]  /*1ed0*/  DADD R18, R16, R18 ;  /* 0x0000000010127229 */ /* 0x001fcc0000000012 */
[----:B------:R-:W0:Y:S02]  /*1ee0*/  F2F.F64.F32 R16, R23 ;  /* 0x0000001700107310 */ /* 0x000e240000201800 */
[----:B-1----:R-:W-:-:S08]  /*1ef0*/  DADD R14, R18, R14 ;  /* 0x00000000120e7229 */ /* 0x002fd0000000000e */
[----:B0-----:R-:W-:Y:S01]  /*1f00*/  DADD R14, R14, R16 ;  /* 0x000000000e0e7229 */ /* 0x001fe20000000010 */
[----:B------:R-:W-:Y:S10]  /*1f10*/  @P0 BRA `(.L_x_80) ;  /* 0xfffffff800a40947 */ /* 0x000ff4000383ffff */
[----:B------:R-:W-:Y:S05]  /*1f20*/  BSYNC.RECONVERGENT B2 ;  /* 0x0000000000027941 */ /* 0x000fea0003800200 */
.L_x_79:
[----:B------:R-:W-:-:S07]  /*1f30*/  VIADD R20, R9, 0xffffffff ;  /* 0xffffffff09147836 */ /* 0x000fce0000000000 */
.L_x_78:
[----:B------:R-:W-:Y:S05]  /*1f40*/  BSYNC.RECONVERGENT B1 ;  /* 0x0000000000017941 */ /* 0x000fea0003800200 */
.L_x_77:
[----:B------:R-:W-:-:S13]  /*1f50*/  LOP3.LUT P0, RZ, R4, 0xf, RZ, 0xc0, !PT ;  /* 0x0000000f04ff7812 */ /* 0x000fda000780c0ff */
[----:B------:R-:W-:Y:S05]  /*1f60*/  @!P0 BRA `(.L_x_76) ;  /* 0x0000000400ac8947 */ /* 0x000fea0003800000 */
[----:B------:R-:W-:Y:S01]  /*1f70*/  LOP3.LUT R11, R6, 0xf, RZ, 0xc0, !PT ;  /* 0x0000000f060b7812 */ /* 0x000fe200078ec0ff */
[----:B------:R-:W-:Y:S03]  /*1f80*/  BSSY.RECONVERGENT B1, `(.L_x_81) ;  /* 0x0000031000017945 */ /* 0x000fe60003800200 */
[C---:B------:R-:W-:Y:S01]  /*1f90*/  LOP3.LUT P2, RZ, R11.reuse, 0x7, RZ, 0xc0, !PT ;  /* 0x000000070bff7812 */ /* 0x040fe2000784c0ff */
[----:B------:R-:W-:-:S05]  /*1fa0*/  VIADD R9, R11, 0xffffffff ;  /* 0xffffffff0b097836 */ /* 0x000fca0000000000 */
[----:B------:R-:W-:-:S13]  /*1fb0*/  ISETP.GE.U32.AND P0, PT, R9, 0x7, PT ;  /* 0x000000070900780c */ /* 0x000fda0003f06070 */
[----:B------:R-:W-:Y:S05]  /*1fc0*/  @!P0 BRA `(.L_x_82) ;  /* 0x0000000000b08947 */ /* 0x000fea0003800000 */
[----:B------:R-:W0:Y:S01]  /*1fd0*/  LDC.64 R12, c[0x0][0x388] ;  /* 0x0000e200ff0c7b82 */ /* 0x000e220000000a00 */
[----:B------:R-:W-:-:S05]  /*1fe0*/  LEA R9, R20, R7, 0x2 ;  /* 0x0000000714097211 */ /* 0x000fca00078e10ff */
[----:B------:R-:W2:Y:S04]  /*1ff0*/  LDL R16, [R9+-0x2d0] ;  /* 0xfffd300009107983 */ /* 0x000ea80000100800 */
[----:B------:R-:W3:Y:S04]  /*2000*/  LDL R18, [R9+-0x2cc] ;  /* 0xfffd340009127983 */ /* 0x000ee80000100800 */
[----:B------:R-:W4:Y:S04]  /*2010*/  LDL R22, [R9+-0x2c8] ;  /* 0xfffd380009167983 */ /* 0x000f280000100800 */
[----:B------:R-:W5:Y:S04]  /*2020*/  LDL R26, [R9+-0x2c4] ;  /* 0xfffd3c00091a7983 */ /* 0x000f680000100800 */
[----:B------:R-:W5:Y:S01]  /*2030*/  LDL R24, [R9+-0x2c0] ;  /* 0xfffd400009187983 */ /* 0x000f620000100800 */
[----:B0-----:R-:W-:-:S03]  /*2040*/  IMAD.WIDE.U32 R12, R20, 0x4, R12 ;  /* 0x00000004140c7825 */ /* 0x001fc600078e000c */
[----:B------:R-:W5:Y:S04]  /*2050*/  LDL R28, [R9+-0x2b8] ;  /* 0xfffd4800091c7983 */ /* 0x000f680000100800 */
[----:B------:R-:W2:Y:S04]  /*2060*/  LDG.E R17, desc[UR8][R12.64] ;  /* 0x000000080c117981 */ /* 0x000ea8000c1e1900 */
[----:B------:R-:W3:Y:S04]  /*2070*/  LDG.E R19, desc[UR8][R12.64+0x4] ;  /* 0x000004080c137981 */ /* 0x000ee8000c1e1900 */
[----:B------:R-:W4:Y:S04]  /*2080*/  LDG.E R11, desc[UR8][R12.64+0x8] ;  /* 0x000008080c0b7981 */ /* 0x000f28000c1e1900 */
[----:B------:R-:W5:Y:S04]  /*2090*/  LDG.E R23, desc[UR8][R12.64+0xc] ;  /* 0x00000c080c177981 */ /* 0x000f68000c1e1900 */
[----:B------:R-:W5:Y:S04]  /*20a0*/  LDG.E R21, desc[UR8][R12.64+0x10] ;  /* 0x000010080c157981 */ /* 0x000f68000c1e1900 */
[----:B------:R-:W5:Y:S04]  /*20b0*/  LDG.E R27, desc[UR8][R12.64+0x1c] ;  /* 0x00001c080c1b7981 */ /* 0x000f68000c1e1900 */
[----:B------:R-:W5:Y:S01]  /*20c0*/  LDL R29, [R9+-0x2b4] ;  /* 0xfffd4c00091d7983 */ /* 0x000f620000100800 */
[----:B--2---:R-:W-:-:S04]  /*20d0*/  FMUL R25, R16, R17 ;  /* 0x0000001110197220 */ /* 0x004fc80000400000 */
[----:B------:R0:W1:Y:S02]  /*20e0*/  F2F.F64.F32 R16, R25 ;  /* 0x0000001900107310 */ /* 0x0000640000201800 */
[----:B0-----:R-:W2:Y:S01]  /*20f0*/  LDG.E R25, desc[UR8][R12.64+0x18] ;  /* 0x000018080c197981 */ /* 0x001ea2000c1e1900 */
[----:B-1----:R-:W-:-:S03]  /*2100*/  DADD R16, R14, R16 ;  /* 0x000000000e107229 */ /* 0x002fc60000000010 */
[----:B------:R-:W2:Y:S04]  /*2110*/  LDL R15, [R9+-0x2bc] ;  /* 0xfffd4400090f7983 */ /* 0x000ea80000100800 */
[----:B------:R-:W2:Y:S01]  /*2120*/  LDG.E R14, desc[UR8][R12.64+0x14] ;  /* 0x000014080c0e7981 */ /* 0x000ea2000c1e1900 */
[----:B---3--:R-:W-:-:S06]  /*2130*/  FMUL R18, R18, R19 ;  /* 0x0000001312127220 */ /* 0x008fcc0000400000 */
[----:B------:R-:W0:Y:S01]  /*2140*/  F2F.F64.F32 R18, R18 ;  /* 0x0000001200127310 */ /* 0x000e220000201800 */
[----:B----4-:R-:W-:Y:S01]  /*2150*/  FMUL R11, R22, R11 ;  /* 0x0000000b160b7220 */ /* 0x010fe20000400000 */
[----:B-----5:R-:W-:Y:S01]  /*2160*/  FMUL R23, R26, R23 ;  /* 0x000000171a177220 */ /* 0x020fe20000400000 */
[----:B0-----:R-:W-:-:S05]  /*2170*/  DADD R16, R16, R18 ;  /* 0x0000000010107229 */ /* 0x001fca0000000012 */
[----:B------:R-:W0:Y:S01]  /*2180*/  F2F.F64.F32 R18, R11 ;  /* 0x0000000b00127310 */ /* 0x000e220000201800 */
[----:B------:R-:W-:-:S07]  /*2190*/  FMUL R21, R24, R21 ;  /* 0x0000001518157220 */ /* 0x000fce0000400000 */
[----:B------:R-:W1:Y:S01]  /*21a0*/  F2F.F64.F32 R22, R23 ;  /* 0x0000001700167310 */ /* 0x000e620000201800 */
[----:B0-----:R-:W-:-:S07]  /*21b0*/  DADD R18, R16, R18 ;  /* 0x0000000010127229 */ /* 0x001fce0000000012 */
[----:B------:R-:W0:Y:S01]  /*21c0*/  F2F.F64.F32 R16, R21 ;  /* 0x0000001500107310 */ /* 0x000e220000201800 */
[----:B-1----:R-:W-:Y:S01]  /*21d0*/  DADD R18, R18, R22 ;  /* 0x0000000012127229 */ /* 0x002fe20000000016 */
[----:B------:R-:W-:-:S07]  /*21e0*/  FMUL R27, R29, R27 ;  /* 0x0000001b1d1b7220 */ /* 0x000fce0000400000 */
[----:B0-----:R-:W-:Y:S01]  /*21f0*/  DADD R16, R18, R16 ;  /* 0x0000000012107229 */ /* 0x001fe20000000010 */
[----:B------:R-:W-:Y:S02]  /*2200*/  VIADD R20, R20, 0x8 ;  /* 0x0000000814147836 */ /* 0x000fe40000000000 */
[----:B--2---:R-:W-:Y:S01]  /*2210*/  FMUL R25, R28, R25 ;  /* 0x000000191c197220 */ /* 0x004fe20000400000 */
[----:B------:R-:W-:-:S04]  /*2220*/  FMUL R24, R15, R14 ;  /* 0x0000000e0f187220 */ /* 0x000fc80000400000 */
[----:B------:R-:W0:Y:S08]  /*2230*/  F2F.F64.F32 R12, R24 ;  /* 0x00000018000c7310 */ /* 0x000e300000201800 */
[----:B------:R-:W1:Y:S01]  /*2240*/  F2F.F64.F32 R14, R25 ;  /* 0x00000019000e7310 */ /* 0x000e620000201800 */
[----:B0-----:R-:W-:-:S07]  /*2250*/  DADD R16, R16, R12 ;  /* 0x0000000010107229 */ /* 0x001fce000000000c */
[----:B------:R-:W0:Y:S01]  /*2260*/  F2F.F64.F32 R12, R27 ;  /* 0x0000001b000c7310 */ /* 0x000e220000201800 */
[----:B-1----:R-:W-:-:S08]  /*2270*/  DADD R14, R16, R14 ;  /* 0x00000000100e7229 */ /* 0x002fd0000000000e */
[----:B0-----:R-:W-:-:S11]  /*2280*/  DADD R14, R14, R12 ;  /* 0x000000000e0e7229 */ /* 0x001fd6000000000c */
.L_x_82:
[----:B------:R-:W-:Y:S05]  /*2290*/  BSYNC.RECONVERGENT B1 ;  /* 0x0000000000017941 */ /* 0x000fea0003800200 */
.L_x_81:
[----:B------:R-:W-:Y:S05]  /*22a0*/  @!P2 BRA `(.L_x_76) ;  /* 0x0000000000dca947 */ /* 0x000fea0003800000 */
[----:B------:R-:W-:Y:S01]  /*22b0*/  LOP3.LUT R9, R5, 0xffff, RZ, 0xc0, !PT ;  /* 0x0000ffff05097812 */ /* 0x000fe200078ec0ff */
[----:B------:R-:W-:Y:S03]  /*22c0*/  BSSY.RECONVERGENT B1, `(.L_x_83) ;  /* 0x000001f000017945 */ /* 0x000fe60003800200 */
[C---:B------:R-:W-:Y:S02]  /*22d0*/  LOP3.LUT R11, R9.reuse, 0x7, RZ, 0xc0, !PT ;  /* 0x00000007090b7812 */ /* 0x040fe400078ec0ff */
[----:B------:R-:W-:-:S03]  /*22e0*/  LOP3.LUT R9, R9, 0x3, RZ, 0xc0, !PT ;  /* 0x0000000309097812 */ /* 0x000fc600078ec0ff */
[----:B------:R-:W-:Y:S01]  /*22f0*/  VIADD R11, R11, 0xffffffff ;  /* 0xffffffff0b0b7836 */ /* 0x000fe20000000000 */
[----:B------:R-:W-:-:S04]  /*2300*/  ISETP.NE.AND P2, PT, R9, RZ, PT ;  /* 0x000000ff0900720c */ /* 0x000fc80003f45270 */
[----:B------:R-:W-:-:S13]  /*2310*/  ISETP.GE.U32.AND P0, PT, R11, 0x3, PT ;  /* 0x000000030b00780c */ /* 0x000fda0003f06070 */
[----:B------:R-:W-:Y:S05]  /*2320*/  @!P0 BRA `(.L_x_84) ;  /* 0x0000000000608947 */ /* 0x000fea0003800000 */
[----:B------:R-:W0:Y:S01]  /*2330*/  LDC.64 R18, c[0x0][0x388] ;  /* 0x0000e200ff127b82 */ /* 0x000e220000000a00 */
[----:B------:R-:W-:-:S05]  /*2340*/  LEA R23, R20, R7, 0x2 ;  /* 0x0000000714177211 */ /* 0x000fca00078e10ff */
[----:B------:R-:W2:Y:S04]  /*2350*/  LDL R12, [R23+-0x2d0] ;  /* 0xfffd3000170c7983 */ /* 0x000ea80000100800 */
[----:B------:R-:W3:Y:S04]  /*2360*/  LDL R26, [R23+-0x2cc] ;  /* 0xfffd3400171a7983 */ /* 0x000ee80000100800 */
[----:B------:R-:W4:Y:S04]  /*2370*/  LDL R21, [R23+-0x2c8] ;  /* 0xfffd380017157983 */ /* 0x000f280000100800 */
[----:B------:R-:W5:Y:S01]  /*2380*/  LDL R22, [R23+-0x2c4] ;  /* 0xfffd3c0017167983 */ /* 0x000f620000100800 */
[----:B0-----:R-:W-:-:S05]  /*2390*/  IMAD.WIDE.U32 R18, R20, 0x4, R18 ;  /* 0x0000000414127825 */ /* 0x001fca00078e0012 */
[----:B------:R-:W2:Y:S04]  /*23a0*/  LDG.E R13, desc[UR8][R18.64] ;  /* 0x00000008120d7981 */ /* 0x000ea8000c1e1900 */
[----:B------:R-:W3:Y:S04]  /*23b0*/  LDG.E R27, desc[UR8][R18.64+0x4] ;  /* 0x00000408121b7981 */ /* 0x000ee8000c1e1900 */
[----:B------:R-:W4:Y:S04]  /*23c0*/  LDG.E R24, desc[UR8][R18.64+0x8] ;  /* 0x0000080812187981 */ /* 0x000f28000c1e1900 */
[----:B------:R-:W5:Y:S01]  /*23d0*/  LDG.E R11, desc[UR8][R18.64+0xc] ;  /* 0x00000c08120b7981 */ /* 0x000f62000c1e1900 */
[----:B------:R-:W-:-:S02]  /*23e0*/  VIADD R20, R20, 0x4 ;  /* 0x0000000414147836 */ /* 0x000fc40000000000 */
[----:B--2---:R-:W-:-:S04]  /*23f0*/  FMUL R25, R12, R13 ;  /* 0x0000000d0c197220 */ /* 0x004fc80000400000 */
[----:B------:R-:W0:Y:S01]  /*2400*/  F2F.F64.F32 R16, R25 ;  /* 0x0000001900107310 */ /* 0x000e220000201800 */
[----:B---3--:R-:W-:Y:S01]  /*2410*/  FMUL R26, R26, R27 ;  /* 0x0000001b1a1a7220 */ /* 0x008fe20000400000 */
[----:B----4-:R-:W-:-:S06]  /*2420*/  FMUL R21, R21, R24 ;  /* 0x0000001815157220 */ /* 0x010fcc0000400000 */
[----:B------:R-:W1:Y:S01]  /*2430*/  F2F.F64.F32 R12, R26 ;  /* 0x0000001a000c7310 */ /* 0x000e620000201800 */
[----:B-----5:R-:W-:Y:S01]  /*2440*/  FMUL R11, R22, R11 ;  /* 0x0000000b160b7220 */ /* 0x020fe20000400000 */
[----:B0-----:R-:W-:-:S06]  /*2450*/  DADD R16, R14, R16 ;  /* 0x000000000e107229 */ /* 0x001fcc0000000010 */
[----:B------:R-:W0:Y:S02]  /*2460*/  F2F.F64.F32 R14, R21 ;  /* 0x00000015000e7310 */ /* 0x000e240000201800 */
[----:B-1----:R-:W-:-:S06]  /*2470*/  DADD R12, R16, R12 ;  /* 0x00000000100c7229 */ /* 0x002fcc000000000c */
[----:B------:R-:W1:Y:S02]  /*2480*/  F2F.F64.F32 R16, R11 ;  /* 0x0000000b00107310 */ /* 0x000e640000201800 */
[----:B0-----:R-:W-:-:S08]  /*2490*/  DADD R14, R12, R14 ;  /* 0x000000000c0e7229 */ /* 0x001fd0000000000e */
[----:B-1----:R-:W-:-:S11]  /*24a0*/  DADD R14, R14, R16 ;  /* 0x000000000e0e7229 */ /* 0x002fd60000000010 */
.L_x_84:
[----:B------:R-:W-:Y:S05]  /*24b0*/  BSYNC.RECONVERGENT B1 ;  /* 0x0000000000017941 */ /* 0x000fea0003800200 */
.L_x_83:
[----:B------:R-:W-:Y:S05]  /*24c0*/  @!P2 BRA `(.L_x_76) ;  /* 0x000000000054a947 */ /* 0x000fea0003800000 */
[----:B------:R-:W0:Y:S01]  /*24d0*/  LDC.64 R12, c[0x0][0x388] ;  /* 0x0000e200ff0c7b82 */ /* 0x000e220000000a00 */
[----:B------:R-:W-:-:S05]  /*24e0*/  IMAD R11, R20, 0x4, R7 ;  /* 0x00000004140b7824 */ /* 0x000fca00078e0207 */
[----:B------:R-:W2:Y:S01]  /*24f0*/  LDL R16, [R11+-0x2d0] ;  /* 0xfffd30000b107983 */ /* 0x000ea20000100800 */
[----:B0-----:R-:W-:-:S05]  /*2500*/  IMAD.WIDE.U32 R12, R20, 0x4, R12 ;  /* 0x00000004140c7825 */ /* 0x001fca00078e000c */
[----:B------:R-:W2:Y:S01]  /*2510*/  LDG.E R17, desc[UR8][R12.64] ;  /* 0x000000080c117981 */ /* 0x000ea2000c1e1900 */
[----:B------:R-:W-:Y:S01]  /*2520*/  ISETP.NE.AND P0, PT, R9, 0x1, PT ;  /* 0x000000010900780c */ /* 0x000fe20003f05270 */
[----:B--2---:R-:W-:-:S06]  /*2530*/  FMUL R16, R16, R17 ;  /* 0x0000001110107220 */ /* 0x004fcc0000400000 */
[----:B------:R-:W0:Y:S02]  /*2540*/  F2F.F64.F32 R16, R16 ;  /* 0x0000001000107310 */ /* 0x000e240000201800 */
[----:B0-----:R-:W-:-:S04]  /*2550*/  DADD R14, R14, R16 ;  /* 0x000000000e0e7229 */ /* 0x001fc80000000010 */
[----:B------:R-:W-:Y:S07]  /*2560*/  @!P0 BRA `(.L_x_76) ;  /* 0x00000000002c8947 */ /* 0x000fee0003800000 */
[----:B------:R-:W-:Y:S01]  /*2570*/  ISETP.NE.AND P0, PT, R9, 0x2, PT ;  /* 0x000000020900780c */ /* 0x000fe20003f05270 */
[----:B------:R-:W2:Y:S04]  /*2580*/  LDG.E R16, desc[UR8][R12.64+0x4] ;  /* 0x000004080c107981 */ /* 0x000ea8000c1e1900 */
[----:B------:R-:W2:Y:S08]  /*2590*/  LDL R9, [R11+-0x2cc] ;  /* 0xfffd34000b097983 */ /* 0x000eb00000100800 */
[----:B------:R-:W3:Y:S04]  /*25a0*/  @P0 LDG.E R19, desc[UR8][R12.64+0x8] ;  /* 0x000008080c130981 */ /* 0x000ee8000c1e1900 */
[----:B------:R-:W3:Y:S01]  /*25b0*/  @P0 LDL R18, [R11+-0x2c8] ;  /* 0xfffd38000b120983 */ /* 0x000ee20000100800 */
[----:B--2---:R-:W-:-:S06]  /*25c0*/  FMUL R16, R9, R16 ;  /* 0x0000001009107220 */ /* 0x004fcc0000400000 */
[----:B------:R-:W0:Y:S01]  /*25d0*/  F2F.F64.F32 R16, R16 ;  /* 0x0000001000107310 */ /* 0x000e220000201800 */
[----:B---3--:R-:W-:-:S07]  /*25e0*/  @P0 FMUL R18, R18, R19 ;  /* 0x0000001312120220 */ /* 0x008fce0000400000 */
[----:B------:R-:W1:Y:S01]  /*25f0*/  @P0 F2F.F64.F32 R18, R18 ;  /* 0x0000001200120310 */ /* 0x000e620000201800 */
[----:B0-----:R-:W-:-:S08]  /*2600*/  DADD R14, R14, R16 ;  /* 0x000000000e0e7229 */ /* 0x001fd00000000010 */
[----:B-1----:R-:W-:-:S11]  /*2610*/  @P0 DADD R14, R14, R18 ;  /* 0x000000000e0e0229 */ /* 0x002fd60000000012 */
.L_x_76:
[----:B------:R-:W-:Y:S05]  /*2620*/  BSYNC.RECONVERGENT B0 ;  /* 0x0000000000007941 */ /* 0x000fea0003800200 */
.L_x_75:
[C---:B------:R-:W-:Y:S01]  /*2630*/  LEA R7, R10.reuse, R7, 0x2 ;  /* 0x000000070a077211 */ /* 0x040fe200078e10ff */
[----:B------:R-:W0:Y:S05]  /*2640*/  LDC.64 R20, c[0x0][0x3a0] ;  /* 0x0000e800ff147b82 */ /* 0x000e2a0000000a00 */
[----:B------:R-:W2:Y:S01]  /*2650*/  LDL R7, [R7+-0x2d4] ;  /* 0xfffd2c0007077983 */ /* 0x000ea20000100800 */
[----:B0-----:R-:W-:-:S06]  /*2660*/  IMAD.WIDE R20, R10, 0x4, R20 ;  /* 0x000000040a147825 */ /* 0x001fcc00078e0214 */
[----:B------:R-:W3:Y:S01]  /*2670*/  LDG.E R20, desc[UR8][R20.64+-0x4] ;  /* 0xfffffc0814147981 */ /* 0x000ee2000c1e1900 */
[----:B------:R-:W-:Y:S01]  /*2680*/  IMAD.MOV.U32 R16, RZ, RZ, 0x1 ;  /* 0x00000001ff107424 */ /* 0x000fe200078e00ff */
[----:B------:R-:W-:Y:S01]  /*2690*/  BSSY.RECONVERGENT B0, `(.L_x_85) ;  /* 0x0000013000007945 */ /* 0x000fe20003800200 */
[----:B--2---:R-:W0:Y:S08]  /*26a0*/  F2F.F64.F32 R28, R7 ;  /* 0x00000007001c7310 */ /* 0x004e300000201800 */
[----:B0-----:R-:W0:Y:S08]  /*26b0*/  MUFU.RCP64H R17, R29 ;  /* 0x0000001d00117308 */ /* 0x001e300000001800 */
[----:B---3--:R-:W1:Y:S01]  /*26c0*/  F2F.F64.F32 R12, R20 ;  /* 0x00000014000c7310 */ /* 0x008e620000201800 */
[----:B0-----:R-:W-:-:S08]  /*26d0*/  DFMA R18, -R28, R16, 1 ;  /* 0x3ff000001c12742b */ /* 0x001fd00000000110 */
[----:B------:R-:W-:Y:S02]  /*26e0*/  DFMA R18, R18, R18, R18 ;  /* 0x000000121212722b */ /* 0x000fe40000000012 */
[----:B-1----:R-:W-:-:S06]  /*26f0*/  DADD R12, R12, -R14 ;  /* 0x000000000c0c7229 */ /* 0x002fcc000000080e */
[----:B------:R-:W-:-:S04]  /*2700*/  DFMA R16, R16, R18, R16 ;  /* 0x000000121010722b */ /* 0x000fc80000000010 */
[----:B------:R-:W-:-:S04]  /*2710*/  FSETP.GEU.AND P2, PT, |R13|, 6.5827683646048100446e-37, PT ;  /* 0x036000000d00780b */ /* 0x000fc80003f4e200 */
[----:B------:R-:W-:-:S08]  /*2720*/  DFMA R18, -R28, R16, 1 ;  /* 0x3ff000001c12742b */ /* 0x000fd00000000110 */
[----:B------:R-:W-:-:S08]  /*2730*/  DFMA R18, R16, R18, R16 ;  /* 0x000000121012722b */ /* 0x000fd00000000010 */
[----:B------:R-:W-:-:S08]  /*2740*/  DMUL R14, R12, R18 ;  /* 0x000000120c0e7228 */ /* 0x000fd00000000000 */
[----:B------:R-:W-:-:S08]  /*2750*/  DFMA R16, -R28, R14, R12 ;  /* 0x0000000e1c10722b */ /* 0x000fd0000000010c */
[----:B------:R-:W-:-:S10]  /*2760*/  DFMA R14, R18, R16, R14 ;  /* 0x00000010120e722b */ /* 0x000fd4000000000e */
[----:B------:R-:W-:-:S05]  /*2770*/  FFMA R7, RZ, R29, R15 ;  /* 0x0000001dff077223 */ /* 0x000fca000000000f */
[----:B------:R-:W-:-:S13]  /*2780*/  FSETP.GT.AND P0, PT, |R7|, 1.469367938527859385e-39, PT ;  /* 0x001000000700780b */ /* 0x000fda0003f04200 */
[----:B------:R-:W-:Y:S05]  /*2790*/  @P0 BRA P2, `(.L_x_86) ;  /* 0x0000000000080947 */ /* 0x000fea0001000000 */
[----:B------:R-:W-:-:S07]  /*27a0*/  MOV R26, 0x27c0 ;  /* 0x000027c0001a7802 */ /* 0x000fce0000000f00 */
[----:B------:R-:W-:Y:S05]  /*27b0*/  CALL.REL.NOINC `($__internal_2_$__cuda_sm20_div_rn_f64_full) ;  /* 0x00000000001c7944 */ /* 0x000fea0003c00000 */
.L_x_86:
[----:B------:R-:W-:Y:S05]  /*27c0*/  BSYNC.RECONVERGENT B0 ;  /* 0x0000000000007941 */ /* 0x000fea0003800200 */
.L_x_85:
[----:B------:R-:W0:Y:S01]  /*27d0*/  LDC.64 R12, c[0x0][0x388] ;  /* 0x0000e200ff0c7b82 */ /* 0x000e220000000a00 */
[----:B------:R-:W1:Y:S01]  /*27e0*/  F2F.F32.F64 R15, R14 ;  /* 0x0000000e000f7310 */ /* 0x000e620000301000 */
[----:B0-----:R-:W-:-:S05]  /*27f0*/  IMAD.WIDE R10, R10, 0x4, R12 ;  /* 0x000000040a0a7825 */ /* 0x001fca00078e020c */
[----:B-1----:R0:W-:Y:S01]  /*2800*/  STG.E desc[UR8][R10.64+-0x4], R15 ;  /* 0xfffffc0f0a007986 */ /* 0x0021e2000c101908 */
[----:B------:R-:W-:Y:S05]  /*2810*/  @P1 BRA `(.L_x_87) ;  /* 0xffffffec00f01947 */ /* 0x000fea000383ffff */
[----:B------:R-:W-:Y:S05]  /*2820*/  EXIT ;  /* 0x000000000000794d */ /* 0x000fea0003800000 */
        .weak           $__internal_2_$__cuda_sm20_div_rn_f64_full
        .type           $__internal_2_$__cuda_sm20_div_rn_f64_full,@function
        .size           $__internal_2_$__cuda_sm20_div_rn_f64_full,($__internal_3_$__cuda_sm3x_div_rn_noftz_f32_slowpath - $__internal_2_$__cuda_sm20_div_rn_f64_full)
$__internal_2_$__cuda_sm20_div_rn_f64_full:
[C---:B------:R-:W-:Y:S01]  /*2830*/  FSETP.GEU.AND P0, PT, |R29|.reuse, 1.469367938527859385e-39, PT ;  /* 0x001000001d00780b */ /* 0x040fe20003f0e200 */
[----:B------:R-:W-:Y:S01]  /*2840*/  IMAD.MOV.U32 R14, RZ, RZ, R28 ;  /* 0x000000ffff0e7224 */ /* 0x000fe200078e001c */
[----:B------:R-:W-:Y:S01]  /*2850*/  LOP3.LUT R24, R29, 0x800fffff, RZ, 0xc0, !PT ;  /* 0x800fffff1d187812 */ /* 0x000fe200078ec0ff */
[----:B------:R-:W-:Y:S01]  /*2860*/  IMAD.MOV.U32 R16, RZ, RZ, 0x1 ;  /* 0x00000001ff107424 */ /* 0x000fe200078e00ff */
[----:B------:R-:W-:Y:S01]  /*2870*/  MOV R15, R29 ;  /* 0x0000001d000f7202 */ /* 0x000fe20000000f00 */
[----:B------:R-:W-:Y:S01]  /*2880*/  IMAD.MOV.U32 R22, RZ, RZ, R12 ;  /* 0x000000ffff167224 */ /* 0x000fe200078e000c */
[----:B------:R-:W-:Y:S01]  /*2890*/  LOP3.LUT R25, R24, 0x3ff00000, RZ, 0xfc, !PT ;  /* 0x3ff0000018197812 */ /* 0x000fe200078efcff */
[----:B------:R-:W-:Y:S01]  /*28a0*/  IMAD.MOV.U32 R24, RZ, RZ, R28 ;  /* 0x000000ffff187224 */ /* 0x000fe200078e001c */
[C---:B------:R-:W-:Y:S01]  /*28b0*/  FSETP.GEU.AND P3, PT, |R13|.reuse, 1.469367938527859385e-39, PT ;  /* 0x001000000d00780b */ /* 0x040fe20003f6e200 */
[----:B------:R-:W-:Y:S01]  /*28c0*/  BSSY.RECONVERGENT B1, `(.L_x_88) ;  /* 0x0000050000017945 */ /* 0x000fe20003800200 */
[----:B------:R-:W-:-:S02]  /*28d0*/  LOP3.LUT R7, R13, 0x7ff00000, RZ, 0xc0, !PT ;  /* 0x7ff000000d077812 */ /* 0x000fc400078ec0ff */
[----:B------:R-:W-:Y:S01]  /*28e0*/  LOP3.LUT R28, R29, 0x7ff00000, RZ, 0xc0, !PT ;  /* 0x7ff000001d1c7812 */ /* 0x000fe200078ec0ff */
[----:B------:R-:W-:Y:S01]  /*28f0*/  @!P0 DMUL R24, R14, 8.98846567431157953865e+307 ;  /* 0x7fe000000e188828 */ /* 0x000fe20000000000 */
[----:B------:R-:W-:Y:S02]  /*2900*/  MOV R9, 0x1ca00000 ;  /* 0x1ca0000000097802 */ /* 0x000fe40000000f00 */
[----:B------:R-:W-:-:S03]  /*2910*/  ISETP.GE.U32.AND P2, PT, R7, R28, PT ;  /* 0x0000001c0700720c */ /* 0x000fc60003f46070 */
[----:B------:R-:W0:Y:S01]  /*2920*/  MUFU.RCP64H R17, R25 ;  /* 0x0000001900117308 */ /* 0x000e220000001800 */
[----:B------:R-:W-:Y:S02]  /*2930*/  SEL R23, R9, 0x63400000, !P2 ;  /* 0x6340000009177807 */ /* 0x000fe40005000000 */
[----:B------:R-:W-:Y:S02]  /*2940*/  @!P3 LOP3.LUT R20, R15, 0x7ff00000, RZ, 0xc0, !PT ;  /* 0x7ff000000f14b812 */ /* 0x000fe400078ec0ff */
[----:B------:R-:W-:Y:S02]  /*2950*/  LOP3.LUT R23, R23, 0x800fffff, R13, 0xf8, !PT ;  /* 0x800fffff17177812 */ /* 0x000fe400078ef80d */
[----:B------:R-:W-:Y:S01]  /*2960*/  @!P3 ISETP.GE.U32.AND P4, PT, R7, R20, PT ;  /* 0x000000140700b20c */ /* 0x000fe20003f86070 */
[----:B------:R-:W-:Y:S01]  /*2970*/  @!P3 IMAD.MOV.U32 R20, RZ, RZ, RZ ;  /* 0x000000ffff14b224 */ /* 0x000fe200078e00ff */
[----:B------:R-:W-:Y:S02]  /*2980*/  @!P0 LOP3.LUT R28, R25, 0x7ff00000, RZ, 0xc0, !PT ;  /* 0x7ff00000191c8812 */ /* 0x000fe400078ec0ff */
[----:B------:R-:W-:-:S04]  /*2990*/  @!P3 SEL R11, R9, 0x63400000, !P4 ;  /* 0x63400000090bb807 */ /* 0x000fc80006000000 */
[----:B------:R-:W-:Y:S01]  /*29a0*/  @!P3 LOP3.LUT R11, R11, 0x80000000, R13, 0xf8, !PT ;  /* 0x800000000b0bb812 */ /* 0x000fe200078ef80d */
[----:B0-----:R-:W-:-:S03]  /*29b0*/  DFMA R18, R16, -R24, 1 ;  /* 0x3ff000001012742b */ /* 0x001fc60000000818 */
[----:B------:R-:W-:Y:S02]  /*29c0*/  @!P3 LOP3.LUT R21, R11, 0x100000, RZ, 0xfc, !PT ;  /* 0x001000000b15b812 */ /* 0x000fe400078efcff */
[----:B------:R-:W-:-:S03]  /*29d0*/  MOV R11, R7 ;  /* 0x00000007000b7202 */ /* 0x000fc60000000f00 */
[----:B------:R-:W-:Y:S02]  /*29e0*/  DFMA R18, R18, R18, R18 ;  /* 0x000000121212722b */ /* 0x000fe40000000012 */
[----:B------:R-:W-:-:S06]  /*29f0*/  @!P3 DFMA R22, R22, 2, -R20 ;  /* 0x400000001616b82b */ /* 0x000fcc0000000814 */
[----:B------:R-:W-:-:S04]  /*2a00*/  DFMA R18, R16, R18, R16 ;  /* 0x000000121012722b */ /* 0x000fc80000000010 */
[----:B------:R-:W-:-:S04]  /*2a10*/  @!P3 LOP3.LUT R11, R23, 0x7ff00000, RZ, 0xc0, !PT ;  /* 0x7ff00000170bb812 */ /* 0x000fc800078ec0ff */
[----:B------:R-:W-:-:S08]  /*2a20*/  DFMA R16, R18, -R24, 1 ;  /* 0x3ff000001210742b */ /* 0x000fd00000000818 */
[----:B------:R-:W-:-:S08]  /*2a30*/  DFMA R16, R18, R16, R18 ;  /* 0x000000101210722b */ /* 0x000fd00000000012 */
[----:B------:R-:W-:-:S08]  /*2a40*/  DMUL R18, R16, R22 ;  /* 0x0000001610127228 */ /* 0x000fd00000000000 */
[----:B------:R-:W-:-:S08]  /*2a50*/  DFMA R20, R18, -R24, R22 ;  /* 0x800000181214722b */ /* 0x000fd00000000016 */
[----:B------:R-:W-:Y:S01]  /*2a60*/  DFMA R20, R16, R20, R18 ;  /* 0x000000141014722b */ /* 0x000fe20000000012 */
[----:B------:R-:W-:-:S05]  /*2a70*/  VIADD R16, R11, 0xffffffff ;  /* 0xffffffff0b107836 */ /* 0x000fca0000000000 */
[----:B------:R-:W-:Y:S01]  /*2a80*/  ISETP.GT.U32.AND P0, PT, R16, 0x7feffffe, PT ;  /* 0x7feffffe1000780c */ /* 0x000fe20003f04070 */
[----:B------:R-:W-:-:S05]  /*2a90*/  VIADD R16, R28, 0xffffffff ;  /* 0xffffffff1c107836 */ /* 0x000fca0000000000 */
[----:B------:R-:W-:-:S13]  /*2aa0*/  ISETP.GT.U32.OR P0, PT, R16, 0x7feffffe, P0 ;  /* 0x7feffffe1000780c */ /* 0x000fda0000704470 */
[----:B------:R-:W-:Y:S05]  /*2ab0*/  @P0 BRA `(.L_x_89) ;  /* 0x00000000006c0947 */ /* 0x000fea0003800000 */
[----:B------:R-:W-:-:S04]  /*2ac0*/  LOP3.LUT R12, R15, 0x7ff00000, RZ, 0xc0, !PT ;  /* 0x7ff000000f0c7812 */ /* 0x000fc800078ec0ff */
[CC--:B------:R-:W-:Y:S02]  /*2ad0*/  VIADDMNMX R11, R7.reuse, -R12.reuse, 0xb9600000, !PT ;  /* 0xb9600000070b7446 */ /* 0x0c0fe4000780090c */
[----:B------:R-:W-:Y:S02]  /*2ae0*/  ISETP.GE.U32.AND P0, PT, R7, R12, PT ;  /* 0x0000000c0700720c */ /* 0x000fe40003f06070 */
[----:B------:R-:W-:Y:S02]  /*2af0*/  VIMNMX R7, PT, PT, R11, 0x46a00000, PT ;  /* 0x46a000000b077848 */ /* 0x000fe40003fe0100 */
[----:B------:R-:W-:-:S04]  /*2b00*/  SEL R12, R9, 0x63400000, !P0 ;  /* 0x63400000090c7807 */ /* 0x000fc80004000000 */
[----:B------:R-:W-:Y:S01]  /*2b10*/  IADD3 R7, PT, PT, -R12, R7, RZ ;  /* 0x000000070c077210 */ /* 0x000fe20007ffe1ff */
[----:B------:R-:W-:-:S04]  /*2b20*/  IMAD.MOV.U32 R12, RZ, RZ, RZ ;  /* 0x000000ffff0c7224 */ /* 0x000fc800078e00ff */
[----:B------:R-:W-:-:S06]  /*2b30*/  VIADD R13, R7, 0x7fe00000 ;  /* 0x7fe00000070d7836 */ /* 0x000fcc0000000000 */
[----:B------:R-:W-:-:S10]  /*2b40*/  DMUL R16, R20, R12 ;  /* 0x0000000c14107228 */ /* 0x000fd40000000000 */
[----:B------:R-:W-:-:S13]  /*2b50*/  FSETP.GTU.AND P0, PT, |R17|, 1.469367938527859385e-39, PT ;  /* 0x001000001100780b */ /* 0x000fda0003f0c200 */
[----:B------:R-:W-:Y:S05]  /*2b60*/  @P0 BRA `(.L_x_90) ;  /* 0x0000000000940947 */ /* 0x000fea0003800000 */
[----:B------:R-:W-:Y:S01]  /*2b70*/  DFMA R22, R20, -R24, R22 ;  /* 0x800000181416722b */ /* 0x000fe20000000016 */
[----:B------:R-:W-:-:S09]  /*2b80*/  MOV R12, RZ ;  /* 0x000000ff000c7202 */ /* 0x000fd20000000f00 */
[C---:B------:R-:W-:Y:S02]  /*2b90*/  FSETP.NEU.AND P0, PT, R23.reuse, RZ, PT ;  /* 0x000000ff1700720b */ /* 0x040fe40003f0d000 */
[----:B------:R-:W-:-:S04]  /*2ba0*/  LOP3.LUT R9, R23, 0x80000000, R15, 0x48, !PT ;  /* 0x8000000017097812 */ /* 0x000fc800078e480f */
[----:B------:R-:W-:-:S07]  /*2bb0*/  LOP3.LUT R13, R9, R13, RZ, 0xfc, !PT ;  /* 0x0000000d090d7212 */ /* 0x000fce00078efcff */
[----:B------:R-:W-:Y:S05]  /*2bc0*/  @!P0 BRA `(.L_x_90) ;  /* 0x00000000007c8947 */ /* 0x000fea0003800000 */
[----:B------:R-:W-:Y:S01]  /*2bd0*/  IMAD.MOV R15, RZ, RZ, -R7 ;  /* 0x000000ffff0f7224 */ /* 0x000fe200078e0a07 */
[----:B------:R-:W-:Y:S01]  /*2be0*/  DMUL.RP R12, R20, R12 ;  /* 0x0000000c140c7228 */ /* 0x000fe20000008000 */
[----:B------:R-:W-:Y:S01]  /*2bf0*/  IMAD.MOV.U32 R14, RZ, RZ, RZ ;  /* 0x000000ffff0e7224 */ /* 0x000fe200078e00ff */
[----:B------:R-:W-:-:S05]  /*2c00*/  IADD3 R7, PT, PT, -R7, -0x43300000, RZ ;  /* 0xbcd0000007077810 */ /* 0x000fca0007ffe1ff */
[----:B------:R-:W-:-:S03]  /*2c10*/  DFMA R14, R16, -R14, R20 ;  /* 0x8000000e100e722b */ /* 0x000fc60000000014 */
[----:B------:R-:W-:-:S07]  /*2c20*/  LOP3.LUT R9, R13, R9, RZ, 0x3c, !PT ;  /* 0x000000090d097212 */ /* 0x000fce00078e3cff */
[----:B------:R-:W-:-:S04]  /*2c30*/  FSETP.NEU.AND P0, PT, |R15|, R7, PT ;  /* 0x000000070f00720b */ /* 0x000fc80003f0d200 */
[----:B------:R-:W-:Y:S02]  /*2c40*/  FSEL R16, R12, R16, !P0 ;  /* 0x000000100c107208 */ /* 0x000fe40004000000 */
[----:B------:R-:W-:Y:S01]  /*2c50*/  FSEL R17, R9, R17, !P0 ;  /* 0x0000001109117208 */ /* 0x000fe20004000000 */
[----:B------:R-:W-:Y:S06]  /*2c60*/  BRA `(.L_x_90) ;  /* 0x0000000000547947 */ /* 0x000fec0003800000 */
.L_x_89:
[----:B------:R-:W-:-:S14]  /*2c70*/  DSETP.NAN.AND P0, PT, R12, R12, PT ;  /* 0x0000000c0c00722a */ /* 0x000fdc0003f08000 */
[----:B------:R-:W-:Y:S05]  /*2c80*/  @P0 BRA `(.L_x_91) ;  /* 0x0000000000440947 */ /* 0x000fea0003800000 */
[----:B------:R-:W-:-:S14]  /*2c90*/  DSETP.NAN.AND P0, PT, R14, R14, PT ;  /* 0x0000000e0e00722a */ /* 0x000fdc0003f08000 */
[----:B------:R-:W-:Y:S05]  /*2ca0*/  @P0 BRA `(.L_x_92) ;  /* 0x0000000000300947 */ /* 0x000fea0003800000 */
[----:B------:R-:W-:Y:S01]  /*2cb0*/  ISETP.NE.AND P0, PT, R11, R28, PT ;  /* 0x0000001c0b00720c */ /* 0x000fe20003f05270 */
[----:B------:R-:W-:Y:S01]  /*2cc0*/  IMAD.MOV.U32 R17, RZ, RZ, -0x80000 ;  /* 0xfff80000ff117424 */ /* 0x000fe200078e00ff */
[----:B------:R-:W-:-:S11]  /*2cd0*/  MOV R16, 0x0 ;  /* 0x0000000000107802 */ /* 0x000fd60000000f00 */
[----:B------:R-:W-:Y:S05]  /*2ce0*/  @!P0 BRA `(.L_x_90) ;  /* 0x0000000000348947 */ /* 0x000fea0003800000 */
[----:B------:R-:W-:Y:S02]  /*2cf0*/  ISETP.NE.AND P0, PT, R11, 0x7ff00000, PT ;  /* 0x7ff000000b00780c */ /* 0x000fe40003f05270 */
[----:B------:R-:W-:Y:S02]  /*2d00*/  LOP3.LUT R17, R13, 0x80000000, R15, 0x48, !PT ;  /* 0x800000000d117812 */ /* 0x000fe400078e480f */
[----:B------:R-:W-:-:S13]  /*2d10*/  ISETP.EQ.OR P0, PT, R28, RZ, !P0 ;  /* 0x000000ff1c00720c */ /* 0x000fda0004702670 */
[----:B------:R-:W-:Y:S01]  /*2d20*/  @P0 LOP3.LUT R7, R17, 0x7ff00000, RZ, 0xfc, !PT ;  /* 0x7ff0000011070812 */ /* 0x000fe200078efcff */
[----:B------:R-:W-:Y:S01]  /*2d30*/  @!P0 IMAD.MOV.U32 R16, RZ, RZ, RZ ;  /* 0x000000ffff108224 */ /* 0x000fe200078e00ff */
[----:B------:R-:W-:-:S03]  /*2d40*/  @P0 MOV R16, RZ ;  /* 0x000000ff00100202 */ /* 0x000fc60000000f00 */
[----:B------:R-:W-:Y:S01]  /*2d50*/  @P0 IMAD.MOV.U32 R17, RZ, RZ, R7 ;  /* 0x000000ffff110224 */ /* 0x000fe200078e0007 */
[----:B------:R-:W-:Y:S06]  /*2d60*/  BRA `(.L_x_90) ;  /* 0x0000000000147947 */ /* 0x000fec0003800000 */
.L_x_92:
[----:B------:R-:W-:Y:S01]  /*2d70*/  LOP3.LUT R17, R15, 0x80000, RZ, 0xfc, !PT ;  /* 0x000800000f117812 */ /* 0x000fe200078efcff */
[----:B------:R-:W-:Y:S01]  /*2d80*/  IMAD.MOV.U32 R16, RZ, RZ, R14 ;  /* 0x000000ffff107224 */ /* 0x000fe200078e000e */
[----:B------:R-:W-:Y:S06]  /*2d90*/  BRA `(.L_x_90) ;  /* 0x0000000000087947 */ /* 0x000fec0003800000 */
.L_x_91:
[----:B------:R-:W-:Y:S02]  /*2da0*/  LOP3.LUT R17, R13, 0x80000, RZ, 0xfc, !PT ;  /* 0x000800000d117812 */ /* 0x000fe400078efcff */
[----:B------:R-:W-:-:S07]  /*2db0*/  MOV R16, R12 ;  /* 0x0000000c00107202 */ /* 0x000fce0000000f00 */
.L_x_90:
[----:B------:R-:W-:Y:S05]  /*2dc0*/  BSYNC.RECONVERGENT B1 ;  /* 0x0000000000017941 */ /* 0x000fea0003800200 */
.L_x_88:
[----:B------:R-:W-:Y:S02]  /*2dd0*/  HFMA2 R27, -RZ, RZ, 0, 0 ;  /* 0x00000000ff1b7431 */ /* 0x000fe400000001ff */
[----:B------:R-:W-:Y:S02]  /*2de0*/  IMAD.MOV.U32 R14, RZ, RZ, R16 ;  /* 0x000000ffff0e7224 */ /* 0x000fe400078e0010 */
[----:B------:R-:W-:Y:S01]  /*2df0*/  IMAD.MOV.U32 R15, RZ, RZ, R17 ;  /* 0x000000ffff0f7224 */ /* 0x000fe200078e0011 */
[----:B------:R-:W-:Y:S06]  /*2e00*/  RET.REL.NODEC R26 `(_Z25GaussianEliminationGlobaliPfPKfS1_S_i) ;  /* 0xffffffd01a7c7950 */ /* 0x000fec0003c3ffff */
        .weak           $__internal_3_$__cuda_sm3x_div_rn_noftz_f32_slowpath
        .type           $__internal_3_$__cuda_sm3x_div_rn_noftz_f32_slowpath,@function
        .size           $__internal_3_$__cuda_sm3x_div_rn_noftz_f32_slowpath,(.L_x_108 - $__internal_3_$__cuda_sm3x_div_rn_noftz_f32_slowpath)
$__internal_3_$__cuda_sm3x_div_rn_noftz_f32_slowpath:
[--C-:B------:R-:W-:Y:S01]  /*2e10*/  SHF.R.U32.HI R14, RZ, 0x17, R5.reuse ;  /* 0x00000017ff0e7819 */ /* 0x100fe20000011605 */
[----:B------:R-:W-:Y:S01]  /*2e20*/  BSSY.RECONVERGENT B3, `(.L_x_93) ;  /* 0x0000064000037945 */ /* 0x000fe20003800200 */
[----:B------:R-:W-:Y:S01]  /*2e30*/  SHF.R.U32.HI R15, RZ, 0x17, R2 ;  /* 0x00000017ff0f7819 */ /* 0x000fe20000011602 */
[----:B------:R-:W-:Y:S01]  /*2e40*/  IMAD.MOV.U32 R17, RZ, RZ, R5 ;  /* 0x000000ffff117224 */ /* 0x000fe200078e0005 */
[----:B------:R-:W-:Y:S02]  /*2e50*/  LOP3.LUT R14, R14, 0xff, RZ, 0xc0, !PT ;  /* 0x000000ff0e0e7812 */ /* 0x000fe400078ec0ff */
[----:B------:R-:W-:Y:S02]  /*2e60*/  LOP3.LUT R20, R15, 0xff, RZ, 0xc0, !PT ;  /* 0x000000ff0f147812 */ /* 0x000fe400078ec0ff */
[----:B------:R-:W-:Y:S01]  /*2e70*/  MOV R16, R2 ;  /* 0x0000000200107202 */ /* 0x000fe20000000f00 */
[----:B------:R-:W-:Y:S02]  /*2e80*/  VIADD R19, R14, 0xffffffff ;  /* 0xffffffff0e137836 */ /* 0x000fe40000000000 */
[----:B------:R-:W-:-:S03]  /*2e90*/  VIADD R18, R20, 0xffffffff ;  /* 0xffffffff14127836 */ /* 0x000fc60000000000 */
[----:B------:R-:W-:-:S04]  /*2ea0*/  ISETP.GT.U32.AND P0, PT, R19, 0xfd, PT ;  /* 0x000000fd1300780c */ /* 0x000fc80003f04070 */
[----:B------:R-:W-:-:S13]  /*2eb0*/  ISETP.GT.U32.OR P0, PT, R18, 0xfd, P0 ;  /* 0x000000fd1200780c */ /* 0x000fda0000704470 */
[----:B------:R-:W-:Y:S01]  /*2ec0*/  @!P0 IMAD.MOV.U32 R15, RZ, RZ, RZ ;  /* 0x000000ffff0f8224 */ /* 0x000fe200078e00ff */
        /* <DEDUP_REMOVED lines=19> */
[----:B------:R-:W-:Y:S01]  /*3000*/  @P0 MOV R15, RZ ;  /* 0x000000ff000f0202 */ /* 0x000fe20000000f00 */
[----:B------:R-:W-:Y:S02]  /*3010*/  @!P0 IMAD.MOV.U32 R15, RZ, RZ, -0x40 ;  /* 0xffffffc0ff0f8424 */ /* 0x000fe400078e00ff */
[----:B------:R-:W-:Y:S01]  /*3020*/  @!P0 FFMA R16, R2, 1.84467440737095516160e+19, RZ ;  /* 0x5f80000002108823 */ /* 0x000fe200000000ff */
[----:B------:R-:W-:Y:S01]  /*3030*/  @!P1 FFMA R17, R5, 1.84467440737095516160e+19, RZ ;  /* 0x5f80000005119823 */ /* 0x000fe200000000ff */
[----:B------:R-:W-:-:S07]  /*3040*/  @!P1 VIADD R15, R15, 0x40 ;  /* 0x000000400f0f9836 */ /* 0x000fce0000000000 */
.L_x_94:
[----:B------:R-:W-:Y:S01]  /*3050*/  LEA R2, R14, 0xc0800000, 0x17 ;  /* 0xc08000000e027811 */ /* 0x000fe200078eb8ff */
[----:B------:R-:W-:Y:S03]  /*3060*/  BSSY.RECONVERGENT B4, `(.L_x_99) ;  /* 0x0000036000047945 */ /* 0x000fe60003800200 */
[----:B------:R-:W-:Y:S01]  /*3070*/  IADD3 R18, PT, PT, -R2, R17, RZ ;  /* 0x0000001102127210 */ /* 0x000fe20007ffe1ff */
[----:B------:R-:W-:-:S03]  /*3080*/  VIADD R17, R20, 0xffffff81 ;  /* 0xffffff8114117836 */ /* 0x000fc60000000000 */
[----:B------:R0:W1:Y:S01]  /*3090*/  MUFU.RCP R5, R18 ;  /* 0x0000001200057308 */ /* 0x0000620000001000 */
[----:B------:R-:W-:Y:S01]  /*30a0*/  FADD.FTZ R19, -R18, -RZ ;  /* 0x800000ff12137221 */ /* 0x000fe20000010100 */
[C---:B------:R-:W-:Y:S01]  /*30b0*/  IMAD R2, R17.reuse, -0x800000, R16 ;  /* 0xff80000011027824 */ /* 0x040fe200078e0210 */
[----:B0-----:R-:W-:-:S05]  /*30c0*/  IADD3 R18, PT, PT, R17, 0x7f, -R14 ;  /* 0x0000007f11127810 */ /* 0x001fca0007ffe80e */
[----:B------:R-:W-:Y:S02]  /*30d0*/  IMAD.IADD R15, R18, 0x1, R15 ;  /* 0x00000001120f7824 */ /* 0x000fe400078e020f */
        /* <DEDUP_REMOVED lines=8> */
[----:B------:R-:W-:-:S04]  /*3160*/  LOP3.LUT R14, R14, 0xff, RZ, 0xc0, !PT ;  /* 0x000000ff0e0e7812 */ /* 0x000fc800078ec0ff */
[----:B------:R-:W-:-:S05]  /*3170*/  IADD3 R17, PT, PT, R14, R15, RZ ;  /* 0x0000000f0e117210 */ /* 0x000fca0007ffe0ff */
        /* <DEDUP_REMOVED lines=12> */
[----:B------:R-:W-:Y:S02]  /*3240*/  ISETP.NE.AND P1, PT, R17, RZ, PT ;  /* 0x000000ff1100720c */ /* 0x000fe40003f25270 */
[----:B------:R-:W-:Y:S01]  /*3250*/  LOP3.LUT R15, R14, 0x7fffff, RZ, 0xc0, !PT ;  /* 0x007fffff0e0f7812 */ /* 0x000fe200078ec0ff */
[CCC-:B------:R-:W-:Y:S01]  /*3260*/  FFMA.RP R14, R5.reuse, R19.reuse, R16.reuse ;  /* 0x00000013050e7223 */ /* 0x1c0fe20000008010 */
[----:B------:R-:W-:Y:S01]  /*3270*/  FFMA.RM R5, R5, R19, R16 ;  /* 0x0000001305057223 */ /* 0x000fe20000004010 */
[----:B------:R-:W-:Y:S01]  /*3280*/  VIADD R16, R17, 0x20 ;  /* 0x0000002011107836 */ /* 0x000fe20000000000 */
[----:B------:R-:W-:Y:S02]  /*3290*/  LOP3.LUT R15, R15, 0x800000, RZ, 0xfc, !PT ;  /* 0x008000000f0f7812 */ /* 0x000fe400078efcff */
[----:B------:R-:W-:-:S02]  /*32a0*/  IADD3 R17, PT, PT, -R17, RZ, RZ ;  /* 0x000000ff11117210 */ /* 0x000fc40007ffe1ff */
[----:B------:R-:W-:Y:S02]  /*32b0*/  SHF.L.U32 R16, R15, R16, RZ ;  /* 0x000000100f107219 */ /* 0x000fe400000006ff */
[----:B------:R-:W-:Y:S02]  /*32c0*/  FSETP.NEU.FTZ.AND P0, PT, R14, R5, PT ;  /* 0x000000050e00720b */ /* 0x000fe40003f1d000 */
        /* <DEDUP_REMOVED lines=11> */
.L_x_101:
[----:B------:R-:W-:-:S04]  /*3380*/  LOP3.LUT R2, R2, 0x80000000, RZ, 0xc0, !PT ;  /* 0x8000000002027812 */ /* 0x000fc800078ec0ff */
[----:B------:R-:W-:Y:S01]  /*3390*/  LOP3.LUT R2, R2, 0x7f800000, RZ, 0xfc, !PT ;  /* 0x7f80000002027812 */ /* 0x000fe200078efcff */
[----:B------:R-:W-:Y:S06]  /*33a0*/  BRA `(.L_x_102) ;  /* 0x0000000000047947 */ /* 0x000fec0003800000 */
.L_x_100:
[----:B------:R-:W-:-:S07]  /*33b0*/  IMAD R2, R15, 0x800000, R2 ;  /* 0x008000000f027824 */ /* 0x000fce00078e0202 */
.L_x_102:
[----:B------:R-:W-:Y:S05]  /*33c0*/  BSYNC.RECONVERGENT B4 ;  /* 0x0000000000047941 */ /* 0x000fea0003800200 */
.L_x_99:
[----:B------:R-:W-:Y:S05]  /*33d0*/  BRA `(.L_x_103) ;  /* 0x0000000000207947 */ /* 0x000fea0003800000 */
.L_x_98:
[----:B------:R-:W-:-:S04]  /*33e0*/  LOP3.LUT R2, R17, 0x80000000, R16, 0x48, !PT ;  /* 0x8000000011027812 */ /* 0x000fc800078e4810 */
[----:B------:R-:W-:Y:S01]  /*33f0*/  LOP3.LUT R2, R2, 0x7f800000, RZ, 0xfc, !PT ;  /* 0x7f80000002027812 */ /* 0x000fe200078efcff */
[----:B------:R-:W-:Y:S06]  /*3400*/  BRA `(.L_x_103) ;  /* 0x0000000000147947 */ /* 0x000fec0003800000 */
.L_x_97:
[----:B------:R-:W-:Y:S01]  /*3410*/  LOP3.LUT R2, R17, 0x80000000, R16, 0x48, !PT ;  /* 0x8000000011027812 */ /* 0x000fe200078e4810 */
[----:B------:R-:W-:Y:S06]  /*3420*/  BRA `(.L_x_103) ;  /* 0x00000000000c7947 */ /* 0x000fec0003800000 */
.L_x_96:
[----:B------:R-:W0:Y:S01]  /*3430*/  MUFU.RSQ R2, -QNAN ;  /* 0xffc0000000027908 */ /* 0x000e220000001400 */
[----:B------:R-:W-:Y:S05]  /*3440*/  BRA `(.L_x_103) ;  /* 0x0000000000047947 */ /* 0x000fea0003800000 */
.L_x_95:
[----:B------:R-:W-:-:S07]  /*3450*/  FADD.FTZ R2, R2, R5 ;  /* 0x0000000502027221 */ /* 0x000fce0000010000 */
.L_x_103:
[----:B------:R-:W-:Y:S05]  /*3460*/  BSYNC.RECONVERGENT B3 ;  /* 0x0000000000037941 */ /* 0x000fea0003800200 */
.L_x_93:
[----:B------:R-:W-:Y:S01]  /*3470*/  MOV R14, R12 ;  /* 0x0000000c000e7202 */ /* 0x000fe20000000f00 */
[----:B------:R-:W-:-:S04]  /*3480*/  IMAD.MOV.U32 R15, RZ, RZ, 0x0 ;  /* 0x00000000ff0f7424 */ /* 0x000fc800078e00ff */
[----:B0-----:R-:W-:Y:S05]  /*3490*/  RET.REL.NODEC R14 `(_Z25GaussianEliminationGlobaliPfPKfS1_S_i) ;  /* 0xffffffc80ed87950 */ /* 0x001fea0003c3ffff */
.L_x_104:
        /* <DEDUP_REMOVED lines=14> */
.L_x_108:


//--------------------- .nv.shared._Z25GaussianEliminationSharediPfPKfS1_S_ --------------------------
	.section	.nv.shared._Z25GaussianEliminationSharediPfPKfS1_S_,"aw",@nobits
	.sectionflags	@""
	.align	4
.nv.shared._Z25GaussianEliminationSharediPfPKfS1_S_:
	.zero		1348


//--------------------- .nv.shared.reserved.0     --------------------------
	.section	.nv.shared.reserved.0,"aw",@nobits
	.weak		__nv_reservedSMEM_offset_0_alias
	.size		__nv_reservedSMEM_offset_0_alias, 0, 64
	.other		__nv_reservedSMEM_offset_0_alias,@"STO_CUDA_RESERVED_SHARED STV_DEFAULT"
__nv_reservedSMEM_offset_0_alias:
	.zero		0
	.zero		64


//--------------------- .nv.constant0._Z25GaussianEliminationSharediPfPKfS1_S_ --------------------------
	.section	.nv.constant0._Z25GaussianEliminationSharediPfPKfS1_S_,"a",@progbits
	.sectionflags	@""
	.align	4
.nv.constant0._Z25GaussianEliminationSharediPfPKfS1_S_:
	.zero		936


//--------------------- .nv.constant0._Z25GaussianEliminationGlobaliPfPKfS1_S_i --------------------------
	.section	.nv.constant0._Z25GaussianEliminationGlobaliPfPKfS1_S_i,"a",@progbits
	.sectionflags	@""
	.align	4
.nv.constant0._Z25GaussianEliminationGlobaliPfPKfS1_S_i:
	.zero		940


//--------------------- SYMBOLS --------------------------

	.type		.nv.reservedSmem.offset0,@object
	.size		.nv.reservedSmem.offset0,0x4
	.type		.nv.reservedSmem.cap,@object
	.size		.nv.reservedSmem.cap,0x4
